//
// Generated by NVIDIA NVVM Compiler
//
// Compiler Build ID: CL-36424714
// Cuda compilation tools, release 13.0, V13.0.88
// Based on NVVM 20.0.0
//

.version 9.0
.target sm_100
.address_size 64

	// .globl	_ZN6bubble20odd_even_tile_kernelIjNS_7GreaterIjEELi512EEEvPT_iiT0_
// _ZZN6bubble20odd_even_tile_kernelIjNS_7GreaterIjEELi512EEEvPT_iiT0_E1s has been demoted
// _ZZN6bubble20odd_even_tile_kernelIjNS_7GreaterIjEELi1024EEEvPT_iiT0_E1s has been demoted
// _ZZN6bubble20odd_even_tile_kernelIjNS_4LessIjEELi512EEEvPT_iiT0_E1s has been demoted
// _ZZN6bubble20odd_even_tile_kernelIjNS_4LessIjEELi1024EEEvPT_iiT0_E1s has been demoted

.visible .entry _ZN6bubble20odd_even_tile_kernelIjNS_7GreaterIjEELi512EEEvPT_iiT0_(
	.param .u64 .ptr .align 1 _ZN6bubble20odd_even_tile_kernelIjNS_7GreaterIjEELi512EEEvPT_iiT0__param_0,
	.param .u32 _ZN6bubble20odd_even_tile_kernelIjNS_7GreaterIjEELi512EEEvPT_iiT0__param_1,
	.param .u32 _ZN6bubble20odd_even_tile_kernelIjNS_7GreaterIjEELi512EEEvPT_iiT0__param_2,
	.param .align 1 .b8 _ZN6bubble20odd_even_tile_kernelIjNS_7GreaterIjEELi512EEEvPT_iiT0__param_3[1]
)
{
	.reg .pred 	%p<61>;
	.reg .b32 	%r<217>;
	.reg .b64 	%rd<23>;
	// demoted variable
	.shared .align 4 .b8 _ZZN6bubble20odd_even_tile_kernelIjNS_7GreaterIjEELi512EEEvPT_iiT0_E1s[2048];
	ld.param.u64 	%rd3, [_ZN6bubble20odd_even_tile_kernelIjNS_7GreaterIjEELi512EEEvPT_iiT0__param_0];
	ld.param.u32 	%r116, [_ZN6bubble20odd_even_tile_kernelIjNS_7GreaterIjEELi512EEEvPT_iiT0__param_1];
	ld.param.u32 	%r117, [_ZN6bubble20odd_even_tile_kernelIjNS_7GreaterIjEELi512EEEvPT_iiT0__param_2];
	cvta.to.global.u64 	%rd1, %rd3;
	mov.u32 	%r118, %ctaid.x;
	shl.b32 	%r1, %r118, 9;
	setp.ge.s32 	%p1, %r1, %r116;
	@%p1 bra 	$L__BB0_75;
	mov.u32 	%r206, %tid.x;
	setp.gt.u32 	%p2, %r206, 511;
	@%p2 bra 	$L__BB0_8;
	add.s32 	%r3, %r116, -1;
	mov.u32 	%r4, %ntid.x;
	add.s32 	%r119, %r206, %r4;
	max.u32 	%r120, %r119, 512;
	setp.lt.u32 	%p3, %r119, 512;
	selp.u32 	%r121, 1, 0, %p3;
	add.s32 	%r122, %r119, %r121;
	sub.s32 	%r123, %r120, %r122;
	div.u32 	%r124, %r123, %r4;
	add.s32 	%r5, %r124, %r121;
	and.b32  	%r125, %r5, 3;
	setp.eq.s32 	%p4, %r125, 3;
	mov.u32 	%r199, %r206;
	@%p4 bra 	$L__BB0_5;
	add.s32 	%r127, %r5, 1;
	and.b32  	%r6, %r127, 3;
	mov.b32 	%r198, 0;
	mov.u32 	%r199, %r206;
$L__BB0_4:
	.pragma "nounroll";
	add.s32 	%r128, %r199, %r1;
	setp.lt.s32 	%p5, %r128, %r116;
	selp.b32 	%r129, %r128, %r3, %p5;
	mul.wide.s32 	%rd4, %r129, 4;
	add.s64 	%rd5, %rd1, %rd4;
	ld.global.u32 	%r130, [%rd5];
	shl.b32 	%r131, %r199, 2;
	mov.u32 	%r132, _ZZN6bubble20odd_even_tile_kernelIjNS_7GreaterIjEELi512EEEvPT_iiT0_E1s;
	add.s32 	%r133, %r132, %r131;
	st.shared.u32 	[%r133], %r130;
	add.s32 	%r199, %r199, %r4;
	add.s32 	%r198, %r198, 1;
	setp.ne.s32 	%p6, %r198, %r6;
	@%p6 bra 	$L__BB0_4;
$L__BB0_5:
	setp.lt.u32 	%p7, %r5, 3;
	@%p7 bra 	$L__BB0_8;
	mov.u32 	%r138, _ZZN6bubble20odd_even_tile_kernelIjNS_7GreaterIjEELi512EEEvPT_iiT0_E1s;
	shl.b32 	%r143, %r4, 2;
$L__BB0_7:
	add.s32 	%r134, %r199, %r1;
	setp.lt.s32 	%p8, %r134, %r116;
	selp.b32 	%r135, %r134, %r3, %p8;
	mul.wide.s32 	%rd6, %r135, 4;
	add.s64 	%rd7, %rd1, %rd6;
	ld.global.u32 	%r136, [%rd7];
	shl.b32 	%r137, %r199, 2;
	add.s32 	%r139, %r138, %r137;
	st.shared.u32 	[%r139], %r136;
	add.s32 	%r140, %r134, %r4;
	setp.lt.s32 	%p9, %r140, %r116;
	selp.b32 	%r141, %r140, %r3, %p9;
	mul.wide.s32 	%rd8, %r141, 4;
	add.s64 	%rd9, %rd1, %rd8;
	ld.global.u32 	%r142, [%rd9];
	add.s32 	%r144, %r139, %r143;
	st.shared.u32 	[%r144], %r142;
	add.s32 	%r145, %r140, %r4;
	setp.lt.s32 	%p10, %r145, %r116;
	selp.b32 	%r146, %r145, %r3, %p10;
	mul.wide.s32 	%rd10, %r146, 4;
	add.s64 	%rd11, %rd1, %rd10;
	ld.global.u32 	%r147, [%rd11];
	add.s32 	%r148, %r144, %r143;
	st.shared.u32 	[%r148], %r147;
	add.s32 	%r149, %r145, %r4;
	setp.lt.s32 	%p11, %r149, %r116;
	selp.b32 	%r150, %r149, %r3, %p11;
	mul.wide.s32 	%rd12, %r150, 4;
	add.s64 	%rd13, %rd1, %rd12;
	ld.global.u32 	%r151, [%rd13];
	add.s32 	%r152, %r148, %r143;
	st.shared.u32 	[%r152], %r151;
	add.s32 	%r199, %r143, %r199;
	setp.lt.u32 	%p12, %r199, 512;
	@%p12 bra 	$L__BB0_7;
$L__BB0_8:
	bar.sync 	0;
	setp.lt.s32 	%p13, %r117, 1;
	@%p13 bra 	$L__BB0_58;
	mov.u32 	%r14, %ntid.x;
	add.s32 	%r15, %r206, %r14;
	max.u32 	%r154, %r15, 256;
	setp.lt.u32 	%p14, %r15, 256;
	selp.u32 	%r155, 1, 0, %p14;
	add.s32 	%r156, %r15, %r155;
	sub.s32 	%r157, %r154, %r156;
	div.u32 	%r158, %r157, %r14;
	add.s32 	%r16, %r158, %r155;
	and.b32  	%r17, %r16, 3;
	shl.b32 	%r159, %r206, 3;
	mov.u32 	%r160, _ZZN6bubble20odd_even_tile_kernelIjNS_7GreaterIjEELi512EEEvPT_iiT0_E1s;
	add.s32 	%r18, %r160, %r159;
	shl.b32 	%r19, %r14, 3;
	add.s32 	%r20, %r18, %r19;
	add.s32 	%r21, %r15, %r14;
	add.s32 	%r22, %r20, %r19;
	add.s32 	%r23, %r21, %r14;
	shl.b32 	%r24, %r14, 2;
	shl.b32 	%r25, %r14, 5;
	shl.b32 	%r26, %r14, 4;
	mul.lo.s32 	%r27, %r14, 24;
	mov.b32 	%r201, 0;
$L__BB0_10:
	setp.gt.u32 	%p15, %r206, 255;
	@%p15 bra 	$L__BB0_31;
	setp.eq.s32 	%p16, %r17, 3;
	mov.u32 	%r202, %r206;
	@%p16 bra 	$L__BB0_20;
	ld.shared.u32 	%r29, [%r18];
	ld.shared.u32 	%r30, [%r18+4];
	setp.gt.u32 	%p17, %r29, %r30;
	@%p17 bra 	$L__BB0_14;
	st.shared.u32 	[%r18], %r30;
	st.shared.u32 	[%r18+4], %r29;
$L__BB0_14:
	setp.eq.s32 	%p18, %r17, 0;
	mov.u32 	%r202, %r15;
	@%p18 bra 	$L__BB0_20;
	ld.shared.u32 	%r31, [%r20];
	ld.shared.u32 	%r32, [%r20+4];
	setp.gt.u32 	%p19, %r31, %r32;
	@%p19 bra 	$L__BB0_17;
	st.shared.u32 	[%r20], %r32;
	st.shared.u32 	[%r20+4], %r31;
$L__BB0_17:
	setp.eq.s32 	%p20, %r17, 1;
	mov.u32 	%r202, %r21;
	@%p20 bra 	$L__BB0_20;
	ld.shared.u32 	%r33, [%r22];
	ld.shared.u32 	%r34, [%r22+4];
	setp.gt.u32 	%p21, %r33, %r34;
	mov.u32 	%r202, %r23;
	@%p21 bra 	$L__BB0_20;
	st.shared.u32 	[%r22], %r34;
	st.shared.u32 	[%r22+4], %r33;
	mov.u32 	%r202, %r23;
$L__BB0_20:
	setp.lt.u32 	%p22, %r16, 3;
	@%p22 bra 	$L__BB0_31;
	shl.b32 	%r161, %r202, 3;
	add.s32 	%r163, %r160, %r161;
	add.s32 	%r207, %r163, 4;
$L__BB0_22:
	ld.shared.u32 	%r63, [%r207+-4];
	ld.shared.u32 	%r64, [%r207];
	setp.gt.u32 	%p23, %r63, %r64;
	@%p23 bra 	$L__BB0_24;
	st.shared.u32 	[%r207+-4], %r64;
	st.shared.u32 	[%r207], %r63;
$L__BB0_24:
	add.s32 	%r65, %r207, %r19;
	ld.shared.u32 	%r66, [%r65+-4];
	ld.shared.u32 	%r67, [%r65];
	setp.gt.u32 	%p24, %r66, %r67;
	@%p24 bra 	$L__BB0_26;
	st.shared.u32 	[%r65+-4], %r67;
	st.shared.u32 	[%r65], %r66;
$L__BB0_26:
	add.s32 	%r68, %r207, %r26;
	ld.shared.u32 	%r69, [%r68+-4];
	ld.shared.u32 	%r70, [%r68];
	setp.gt.u32 	%p25, %r69, %r70;
	@%p25 bra 	$L__BB0_28;
	st.shared.u32 	[%r68+-4], %r70;
	st.shared.u32 	[%r68], %r69;
$L__BB0_28:
	add.s32 	%r71, %r207, %r27;
	ld.shared.u32 	%r72, [%r71+-4];
	ld.shared.u32 	%r73, [%r71];
	setp.gt.u32 	%p26, %r72, %r73;
	@%p26 bra 	$L__BB0_30;
	st.shared.u32 	[%r71+-4], %r73;
	st.shared.u32 	[%r71], %r72;
$L__BB0_30:
	add.s32 	%r202, %r202, %r24;
	add.s32 	%r207, %r207, %r25;
	setp.lt.u32 	%p27, %r202, 256;
	@%p27 bra 	$L__BB0_22;
$L__BB0_31:
	setp.gt.u32 	%p28, %r206, 255;
	bar.sync 	0;
	@%p28 bra 	$L__BB0_57;
	setp.eq.s32 	%p29, %r17, 3;
	mov.u32 	%r209, %r206;
	@%p29 bra 	$L__BB0_43;
	setp.eq.s32 	%p30, %r206, 255;
	@%p30 bra 	$L__BB0_36;
	ld.shared.u32 	%r76, [%r18+4];
	ld.shared.u32 	%r77, [%r18+8];
	setp.gt.u32 	%p31, %r76, %r77;
	@%p31 bra 	$L__BB0_36;
	st.shared.u32 	[%r18+4], %r77;
	st.shared.u32 	[%r18+8], %r76;
$L__BB0_36:
	setp.eq.s32 	%p32, %r17, 0;
	mov.u32 	%r209, %r15;
	@%p32 bra 	$L__BB0_43;
	setp.eq.s32 	%p33, %r15, 255;
	@%p33 bra 	$L__BB0_40;
	ld.shared.u32 	%r78, [%r20+4];
	ld.shared.u32 	%r79, [%r20+8];
	setp.gt.u32 	%p34, %r78, %r79;
	@%p34 bra 	$L__BB0_40;
	st.shared.u32 	[%r20+4], %r79;
	st.shared.u32 	[%r20+8], %r78;
$L__BB0_40:
	setp.eq.s32 	%p35, %r21, 255;
	setp.eq.s32 	%p36, %r17, 1;
	or.pred  	%p37, %p36, %p35;
	selp.b32 	%r209, %r21, %r23, %p36;
	@%p37 bra 	$L__BB0_43;
	ld.shared.u32 	%r81, [%r22+4];
	ld.shared.u32 	%r82, [%r22+8];
	setp.gt.u32 	%p38, %r81, %r82;
	mov.u32 	%r209, %r23;
	@%p38 bra 	$L__BB0_43;
	st.shared.u32 	[%r22+4], %r82;
	st.shared.u32 	[%r22+8], %r81;
	mov.u32 	%r209, %r23;
$L__BB0_43:
	setp.lt.u32 	%p39, %r16, 3;
	@%p39 bra 	$L__BB0_57;
$L__BB0_44:
	setp.eq.s32 	%p40, %r209, 255;
	@%p40 bra 	$L__BB0_47;
	shl.b32 	%r164, %r209, 3;
	add.s32 	%r85, %r160, %r164;
	ld.shared.u32 	%r86, [%r85+4];
	ld.shared.u32 	%r87, [%r85+8];
	setp.gt.u32 	%p41, %r86, %r87;
	@%p41 bra 	$L__BB0_47;
	st.shared.u32 	[%r85+4], %r87;
	st.shared.u32 	[%r85+8], %r86;
$L__BB0_47:
	add.s32 	%r88, %r209, %r14;
	setp.eq.s32 	%p42, %r88, 255;
	@%p42 bra 	$L__BB0_50;
	shl.b32 	%r166, %r88, 3;
	add.s32 	%r89, %r160, %r166;
	ld.shared.u32 	%r90, [%r89+4];
	ld.shared.u32 	%r91, [%r89+8];
	setp.gt.u32 	%p43, %r90, %r91;
	@%p43 bra 	$L__BB0_50;
	st.shared.u32 	[%r89+4], %r91;
	st.shared.u32 	[%r89+8], %r90;
$L__BB0_50:
	add.s32 	%r92, %r88, %r14;
	setp.eq.s32 	%p44, %r92, 255;
	@%p44 bra 	$L__BB0_53;
	shl.b32 	%r168, %r92, 3;
	add.s32 	%r93, %r160, %r168;
	ld.shared.u32 	%r94, [%r93+4];
	ld.shared.u32 	%r95, [%r93+8];
	setp.gt.u32 	%p45, %r94, %r95;
	@%p45 bra 	$L__BB0_53;
	st.shared.u32 	[%r93+4], %r95;
	st.shared.u32 	[%r93+8], %r94;
$L__BB0_53:
	add.s32 	%r96, %r92, %r14;
	setp.eq.s32 	%p46, %r96, 255;
	@%p46 bra 	$L__BB0_56;
	shl.b32 	%r170, %r96, 3;
	add.s32 	%r97, %r160, %r170;
	ld.shared.u32 	%r98, [%r97+4];
	ld.shared.u32 	%r99, [%r97+8];
	setp.gt.u32 	%p47, %r98, %r99;
	@%p47 bra 	$L__BB0_56;
	st.shared.u32 	[%r97+4], %r99;
	st.shared.u32 	[%r97+8], %r98;
$L__BB0_56:
	add.s32 	%r209, %r96, %r14;
	setp.lt.u32 	%p48, %r209, 256;
	@%p48 bra 	$L__BB0_44;
$L__BB0_57:
	bar.sync 	0;
	add.s32 	%r201, %r201, 1;
	setp.eq.s32 	%p49, %r201, %r117;
	@%p49 bra 	$L__BB0_58;
	bra.uni 	$L__BB0_10;
$L__BB0_58:
	setp.gt.u32 	%p50, %r206, 511;
	@%p50 bra 	$L__BB0_75;
	mov.u32 	%r37, %ntid.x;
	add.s32 	%r172, %r206, %r37;
	max.u32 	%r173, %r172, 512;
	setp.lt.u32 	%p51, %r172, 512;
	selp.u32 	%r174, 1, 0, %p51;
	add.s32 	%r175, %r172, %r174;
	sub.s32 	%r176, %r173, %r175;
	div.u32 	%r177, %r176, %r37;
	add.s32 	%r38, %r177, %r174;
	and.b32  	%r178, %r38, 3;
	setp.eq.s32 	%p52, %r178, 3;
	@%p52 bra 	$L__BB0_64;
	add.s32 	%r179, %r38, 1;
	and.b32  	%r180, %r179, 3;
	shl.b32 	%r181, %r206, 2;
	mov.u32 	%r182, _ZZN6bubble20odd_even_tile_kernelIjNS_7GreaterIjEELi512EEEvPT_iiT0_E1s;
	add.s32 	%r205, %r182, %r181;
	shl.b32 	%r40, %r37, 2;
	add.s32 	%r204, %r206, %r1;
	neg.s32 	%r203, %r180;
	mad.lo.s32 	%r206, %r37, %r180, %r206;
$L__BB0_61:
	.pragma "nounroll";
	mul.wide.s32 	%rd14, %r204, 4;
	add.s64 	%rd2, %rd1, %rd14;
	setp.ge.s32 	%p53, %r204, %r116;
	@%p53 bra 	$L__BB0_63;
	ld.shared.u32 	%r183, [%r205];
	st.global.u32 	[%rd2], %r183;
$L__BB0_63:
	add.s32 	%r205, %r205, %r40;
	add.s32 	%r204, %r204, %r37;
	add.s32 	%r203, %r203, 1;
	setp.ne.s32 	%p54, %r203, 0;
	@%p54 bra 	$L__BB0_61;
$L__BB0_64:
	setp.lt.u32 	%p55, %r38, 3;
	@%p55 bra 	$L__BB0_75;
	shl.b32 	%r184, %r37, 3;
	mov.u32 	%r185, _ZZN6bubble20odd_even_tile_kernelIjNS_7GreaterIjEELi512EEEvPT_iiT0_E1s;
	add.s32 	%r51, %r185, %r184;
	shl.b32 	%r215, %r206, 2;
	shl.b32 	%r53, %r37, 4;
	mad.lo.s32 	%r54, %r37, 12, %r185;
	shl.b32 	%r55, %r37, 2;
	add.s32 	%r56, %r185, %r55;
	add.s32 	%r211, %r206, %r1;
	add.s32 	%r214, %r211, %r37;
	shl.b32 	%r186, %r37, 1;
	add.s32 	%r213, %r211, %r186;
	mad.lo.s32 	%r212, %r37, 3, %r211;
$L__BB0_66:
	setp.ge.s32 	%p56, %r211, %r116;
	@%p56 bra 	$L__BB0_68;
	add.s32 	%r188, %r185, %r215;
	ld.shared.u32 	%r189, [%r188];
	mul.wide.s32 	%rd15, %r211, 4;
	add.s64 	%rd16, %rd1, %rd15;
	st.global.u32 	[%rd16], %r189;
$L__BB0_68:
	setp.ge.s32 	%p57, %r214, %r116;
	@%p57 bra 	$L__BB0_70;
	add.s32 	%r190, %r56, %r215;
	ld.shared.u32 	%r191, [%r190];
	mul.wide.s32 	%rd17, %r214, 4;
	add.s64 	%rd18, %rd1, %rd17;
	st.global.u32 	[%rd18], %r191;
$L__BB0_70:
	add.s32 	%r108, %r206, %r37;
	setp.ge.s32 	%p58, %r213, %r116;
	@%p58 bra 	$L__BB0_72;
	add.s32 	%r192, %r51, %r215;
	ld.shared.u32 	%r193, [%r192];
	mul.wide.s32 	%rd19, %r213, 4;
	add.s64 	%rd20, %rd1, %rd19;
	st.global.u32 	[%rd20], %r193;
$L__BB0_72:
	add.s32 	%r109, %r108, %r37;
	setp.ge.s32 	%p59, %r212, %r116;
	@%p59 bra 	$L__BB0_74;
	add.s32 	%r194, %r54, %r215;
	ld.shared.u32 	%r195, [%r194];
	mul.wide.s32 	%rd21, %r212, 4;
	add.s64 	%rd22, %rd1, %rd21;
	st.global.u32 	[%rd22], %r195;
$L__BB0_74:
	add.s32 	%r196, %r109, %r37;
	add.s32 	%r206, %r196, %r37;
	add.s32 	%r215, %r215, %r53;
	add.s32 	%r214, %r214, %r55;
	add.s32 	%r213, %r213, %r55;
	add.s32 	%r212, %r212, %r55;
	add.s32 	%r211, %r211, %r55;
	setp.lt.u32 	%p60, %r206, 512;
	@%p60 bra 	$L__BB0_66;
$L__BB0_75:
	ret;

}
	// .globl	_ZN6bubble20odd_even_tile_kernelIjNS_7GreaterIjEELi1024EEEvPT_iiT0_
.visible .entry _ZN6bubble20odd_even_tile_kernelIjNS_7GreaterIjEELi1024EEEvPT_iiT0_(
	.param .u64 .ptr .align 1 _ZN6bubble20odd_even_tile_kernelIjNS_7GreaterIjEELi1024EEEvPT_iiT0__param_0,
	.param .u32 _ZN6bubble20odd_even_tile_kernelIjNS_7GreaterIjEELi1024EEEvPT_iiT0__param_1,
	.param .u32 _ZN6bubble20odd_even_tile_kernelIjNS_7GreaterIjEELi1024EEEvPT_iiT0__param_2,
	.param .align 1 .b8 _ZN6bubble20odd_even_tile_kernelIjNS_7GreaterIjEELi1024EEEvPT_iiT0__param_3[1]
)
{
	.reg .pred 	%p<58>;
	.reg .b32 	%r<204>;
	.reg .b64 	%rd<23>;
	// demoted variable
	.shared .align 4 .b8 _ZZN6bubble20odd_even_tile_kernelIjNS_7GreaterIjEELi1024EEEvPT_iiT0_E1s[4096];
	ld.param.u64 	%rd3, [_ZN6bubble20odd_even_tile_kernelIjNS_7GreaterIjEELi1024EEEvPT_iiT0__param_0];
	ld.param.u32 	%r114, [_ZN6bubble20odd_even_tile_kernelIjNS_7GreaterIjEELi1024EEEvPT_iiT0__param_1];
	ld.param.u32 	%r115, [_ZN6bubble20odd_even_tile_kernelIjNS_7GreaterIjEELi1024EEEvPT_iiT0__param_2];
	cvta.to.global.u64 	%rd1, %rd3;
	mov.u32 	%r116, %ctaid.x;
	shl.b32 	%r1, %r116, 10;
	setp.ge.s32 	%p1, %r1, %r114;
	@%p1 bra 	$L__BB1_73;
	mov.u32 	%r193, %tid.x;
	add.s32 	%r3, %r114, -1;
	mov.u32 	%r4, %ntid.x;
	add.s32 	%r5, %r193, %r4;
	max.u32 	%r117, %r5, 1024;
	setp.lt.u32 	%p2, %r5, 1024;
	selp.u32 	%r118, 1, 0, %p2;
	add.s32 	%r119, %r5, %r118;
	sub.s32 	%r120, %r117, %r119;
	div.u32 	%r121, %r120, %r4;
	add.s32 	%r6, %r121, %r118;
	add.s32 	%r122, %r6, 1;
	and.b32  	%r7, %r122, 3;
	and.b32  	%r8, %r6, 3;
	setp.eq.s32 	%p3, %r8, 3;
	mov.u32 	%r186, %r193;
	@%p3 bra 	$L__BB1_4;
	mov.b32 	%r185, 0;
	mov.u32 	%r186, %r193;
$L__BB1_3:
	.pragma "nounroll";
	add.s32 	%r124, %r186, %r1;
	setp.lt.s32 	%p4, %r124, %r114;
	selp.b32 	%r125, %r124, %r3, %p4;
	mul.wide.s32 	%rd4, %r125, 4;
	add.s64 	%rd5, %rd1, %rd4;
	ld.global.u32 	%r126, [%rd5];
	shl.b32 	%r127, %r186, 2;
	mov.u32 	%r128, _ZZN6bubble20odd_even_tile_kernelIjNS_7GreaterIjEELi1024EEEvPT_iiT0_E1s;
	add.s32 	%r129, %r128, %r127;
	st.shared.u32 	[%r129], %r126;
	add.s32 	%r186, %r186, %r4;
	add.s32 	%r185, %r185, 1;
	setp.ne.s32 	%p5, %r185, %r7;
	@%p5 bra 	$L__BB1_3;
$L__BB1_4:
	setp.lt.u32 	%p6, %r6, 3;
	@%p6 bra 	$L__BB1_7;
	mov.u32 	%r134, _ZZN6bubble20odd_even_tile_kernelIjNS_7GreaterIjEELi1024EEEvPT_iiT0_E1s;
	shl.b32 	%r139, %r4, 2;
$L__BB1_6:
	add.s32 	%r130, %r186, %r1;
	setp.lt.s32 	%p7, %r130, %r114;
	selp.b32 	%r131, %r130, %r3, %p7;
	mul.wide.s32 	%rd6, %r131, 4;
	add.s64 	%rd7, %rd1, %rd6;
	ld.global.u32 	%r132, [%rd7];
	shl.b32 	%r133, %r186, 2;
	add.s32 	%r135, %r134, %r133;
	st.shared.u32 	[%r135], %r132;
	add.s32 	%r136, %r130, %r4;
	setp.lt.s32 	%p8, %r136, %r114;
	selp.b32 	%r137, %r136, %r3, %p8;
	mul.wide.s32 	%rd8, %r137, 4;
	add.s64 	%rd9, %rd1, %rd8;
	ld.global.u32 	%r138, [%rd9];
	add.s32 	%r140, %r135, %r139;
	st.shared.u32 	[%r140], %r138;
	add.s32 	%r141, %r136, %r4;
	setp.lt.s32 	%p9, %r141, %r114;
	selp.b32 	%r142, %r141, %r3, %p9;
	mul.wide.s32 	%rd10, %r142, 4;
	add.s64 	%rd11, %rd1, %rd10;
	ld.global.u32 	%r143, [%rd11];
	add.s32 	%r144, %r140, %r139;
	st.shared.u32 	[%r144], %r143;
	add.s32 	%r145, %r141, %r4;
	setp.lt.s32 	%p10, %r145, %r114;
	selp.b32 	%r146, %r145, %r3, %p10;
	mul.wide.s32 	%rd12, %r146, 4;
	add.s64 	%rd13, %rd1, %rd12;
	ld.global.u32 	%r147, [%rd13];
	add.s32 	%r148, %r144, %r139;
	st.shared.u32 	[%r148], %r147;
	add.s32 	%r186, %r139, %r186;
	setp.lt.u32 	%p11, %r186, 1024;
	@%p11 bra 	$L__BB1_6;
$L__BB1_7:
	bar.sync 	0;
	setp.lt.s32 	%p12, %r115, 1;
	@%p12 bra 	$L__BB1_57;
	max.u32 	%r150, %r5, 512;
	setp.lt.u32 	%p13, %r5, 512;
	selp.u32 	%r151, 1, 0, %p13;
	add.s32 	%r152, %r5, %r151;
	sub.s32 	%r153, %r150, %r152;
	div.u32 	%r154, %r153, %r4;
	add.s32 	%r16, %r154, %r151;
	and.b32  	%r17, %r16, 3;
	shl.b32 	%r155, %r193, 3;
	mov.u32 	%r156, _ZZN6bubble20odd_even_tile_kernelIjNS_7GreaterIjEELi1024EEEvPT_iiT0_E1s;
	add.s32 	%r18, %r156, %r155;
	shl.b32 	%r19, %r4, 3;
	add.s32 	%r20, %r18, %r19;
	add.s32 	%r21, %r5, %r4;
	add.s32 	%r22, %r20, %r19;
	add.s32 	%r23, %r21, %r4;
	shl.b32 	%r24, %r4, 2;
	shl.b32 	%r25, %r4, 5;
	shl.b32 	%r26, %r4, 4;
	mul.lo.s32 	%r27, %r4, 24;
	mov.b32 	%r188, 0;
$L__BB1_9:
	setp.gt.u32 	%p14, %r193, 511;
	@%p14 bra 	$L__BB1_30;
	setp.eq.s32 	%p15, %r17, 3;
	mov.u32 	%r189, %r193;
	@%p15 bra 	$L__BB1_19;
	ld.shared.u32 	%r29, [%r18];
	ld.shared.u32 	%r30, [%r18+4];
	setp.gt.u32 	%p16, %r29, %r30;
	@%p16 bra 	$L__BB1_13;
	st.shared.u32 	[%r18], %r30;
	st.shared.u32 	[%r18+4], %r29;
$L__BB1_13:
	setp.eq.s32 	%p17, %r17, 0;
	mov.u32 	%r189, %r5;
	@%p17 bra 	$L__BB1_19;
	ld.shared.u32 	%r31, [%r20];
	ld.shared.u32 	%r32, [%r20+4];
	setp.gt.u32 	%p18, %r31, %r32;
	@%p18 bra 	$L__BB1_16;
	st.shared.u32 	[%r20], %r32;
	st.shared.u32 	[%r20+4], %r31;
$L__BB1_16:
	setp.eq.s32 	%p19, %r17, 1;
	mov.u32 	%r189, %r21;
	@%p19 bra 	$L__BB1_19;
	ld.shared.u32 	%r33, [%r22];
	ld.shared.u32 	%r34, [%r22+4];
	setp.gt.u32 	%p20, %r33, %r34;
	mov.u32 	%r189, %r23;
	@%p20 bra 	$L__BB1_19;
	st.shared.u32 	[%r22], %r34;
	st.shared.u32 	[%r22+4], %r33;
	mov.u32 	%r189, %r23;
$L__BB1_19:
	setp.lt.u32 	%p21, %r16, 3;
	@%p21 bra 	$L__BB1_30;
	shl.b32 	%r157, %r189, 3;
	add.s32 	%r159, %r156, %r157;
	add.s32 	%r194, %r159, 4;
$L__BB1_21:
	ld.shared.u32 	%r61, [%r194+-4];
	ld.shared.u32 	%r62, [%r194];
	setp.gt.u32 	%p22, %r61, %r62;
	@%p22 bra 	$L__BB1_23;
	st.shared.u32 	[%r194+-4], %r62;
	st.shared.u32 	[%r194], %r61;
$L__BB1_23:
	add.s32 	%r63, %r194, %r19;
	ld.shared.u32 	%r64, [%r63+-4];
	ld.shared.u32 	%r65, [%r63];
	setp.gt.u32 	%p23, %r64, %r65;
	@%p23 bra 	$L__BB1_25;
	st.shared.u32 	[%r63+-4], %r65;
	st.shared.u32 	[%r63], %r64;
$L__BB1_25:
	add.s32 	%r66, %r194, %r26;
	ld.shared.u32 	%r67, [%r66+-4];
	ld.shared.u32 	%r68, [%r66];
	setp.gt.u32 	%p24, %r67, %r68;
	@%p24 bra 	$L__BB1_27;
	st.shared.u32 	[%r66+-4], %r68;
	st.shared.u32 	[%r66], %r67;
$L__BB1_27:
	add.s32 	%r69, %r194, %r27;
	ld.shared.u32 	%r70, [%r69+-4];
	ld.shared.u32 	%r71, [%r69];
	setp.gt.u32 	%p25, %r70, %r71;
	@%p25 bra 	$L__BB1_29;
	st.shared.u32 	[%r69+-4], %r71;
	st.shared.u32 	[%r69], %r70;
$L__BB1_29:
	add.s32 	%r189, %r189, %r24;
	add.s32 	%r194, %r194, %r25;
	setp.lt.u32 	%p26, %r189, 512;
	@%p26 bra 	$L__BB1_21;
$L__BB1_30:
	setp.gt.u32 	%p27, %r193, 511;
	bar.sync 	0;
	@%p27 bra 	$L__BB1_56;
	setp.eq.s32 	%p28, %r17, 3;
	mov.u32 	%r196, %r193;
	@%p28 bra 	$L__BB1_42;
	setp.eq.s32 	%p29, %r193, 511;
	@%p29 bra 	$L__BB1_35;
	ld.shared.u32 	%r74, [%r18+4];
	ld.shared.u32 	%r75, [%r18+8];
	setp.gt.u32 	%p30, %r74, %r75;
	@%p30 bra 	$L__BB1_35;
	st.shared.u32 	[%r18+4], %r75;
	st.shared.u32 	[%r18+8], %r74;
$L__BB1_35:
	setp.eq.s32 	%p31, %r17, 0;
	mov.u32 	%r196, %r5;
	@%p31 bra 	$L__BB1_42;
	setp.eq.s32 	%p32, %r5, 511;
	@%p32 bra 	$L__BB1_39;
	ld.shared.u32 	%r76, [%r20+4];
	ld.shared.u32 	%r77, [%r20+8];
	setp.gt.u32 	%p33, %r76, %r77;
	@%p33 bra 	$L__BB1_39;
	st.shared.u32 	[%r20+4], %r77;
	st.shared.u32 	[%r20+8], %r76;
$L__BB1_39:
	setp.eq.s32 	%p34, %r21, 511;
	setp.eq.s32 	%p35, %r17, 1;
	or.pred  	%p36, %p35, %p34;
	selp.b32 	%r196, %r21, %r23, %p35;
	@%p36 bra 	$L__BB1_42;
	ld.shared.u32 	%r79, [%r22+4];
	ld.shared.u32 	%r80, [%r22+8];
	setp.gt.u32 	%p37, %r79, %r80;
	mov.u32 	%r196, %r23;
	@%p37 bra 	$L__BB1_42;
	st.shared.u32 	[%r22+4], %r80;
	st.shared.u32 	[%r22+8], %r79;
	mov.u32 	%r196, %r23;
$L__BB1_42:
	setp.lt.u32 	%p38, %r16, 3;
	@%p38 bra 	$L__BB1_56;
$L__BB1_43:
	setp.eq.s32 	%p39, %r196, 511;
	@%p39 bra 	$L__BB1_46;
	shl.b32 	%r160, %r196, 3;
	add.s32 	%r83, %r156, %r160;
	ld.shared.u32 	%r84, [%r83+4];
	ld.shared.u32 	%r85, [%r83+8];
	setp.gt.u32 	%p40, %r84, %r85;
	@%p40 bra 	$L__BB1_46;
	st.shared.u32 	[%r83+4], %r85;
	st.shared.u32 	[%r83+8], %r84;
$L__BB1_46:
	add.s32 	%r86, %r196, %r4;
	setp.eq.s32 	%p41, %r86, 511;
	@%p41 bra 	$L__BB1_49;
	shl.b32 	%r162, %r86, 3;
	add.s32 	%r87, %r156, %r162;
	ld.shared.u32 	%r88, [%r87+4];
	ld.shared.u32 	%r89, [%r87+8];
	setp.gt.u32 	%p42, %r88, %r89;
	@%p42 bra 	$L__BB1_49;
	st.shared.u32 	[%r87+4], %r89;
	st.shared.u32 	[%r87+8], %r88;
$L__BB1_49:
	add.s32 	%r90, %r86, %r4;
	setp.eq.s32 	%p43, %r90, 511;
	@%p43 bra 	$L__BB1_52;
	shl.b32 	%r164, %r90, 3;
	add.s32 	%r91, %r156, %r164;
	ld.shared.u32 	%r92, [%r91+4];
	ld.shared.u32 	%r93, [%r91+8];
	setp.gt.u32 	%p44, %r92, %r93;
	@%p44 bra 	$L__BB1_52;
	st.shared.u32 	[%r91+4], %r93;
	st.shared.u32 	[%r91+8], %r92;
$L__BB1_52:
	add.s32 	%r94, %r90, %r4;
	setp.eq.s32 	%p45, %r94, 511;
	@%p45 bra 	$L__BB1_55;
	shl.b32 	%r166, %r94, 3;
	add.s32 	%r95, %r156, %r166;
	ld.shared.u32 	%r96, [%r95+4];
	ld.shared.u32 	%r97, [%r95+8];
	setp.gt.u32 	%p46, %r96, %r97;
	@%p46 bra 	$L__BB1_55;
	st.shared.u32 	[%r95+4], %r97;
	st.shared.u32 	[%r95+8], %r96;
$L__BB1_55:
	add.s32 	%r196, %r94, %r4;
	setp.lt.u32 	%p47, %r196, 512;
	@%p47 bra 	$L__BB1_43;
$L__BB1_56:
	bar.sync 	0;
	add.s32 	%r188, %r188, 1;
	setp.eq.s32 	%p48, %r188, %r115;
	@%p48 bra 	$L__BB1_57;
	bra.uni 	$L__BB1_9;
$L__BB1_57:
	setp.eq.s32 	%p49, %r8, 3;
	@%p49 bra 	$L__BB1_62;
	shl.b32 	%r168, %r193, 2;
	mov.u32 	%r169, _ZZN6bubble20odd_even_tile_kernelIjNS_7GreaterIjEELi1024EEEvPT_iiT0_E1s;
	add.s32 	%r192, %r169, %r168;
	shl.b32 	%r38, %r4, 2;
	add.s32 	%r191, %r193, %r1;
	neg.s32 	%r190, %r7;
	mad.lo.s32 	%r193, %r4, %r7, %r193;
$L__BB1_59:
	.pragma "nounroll";
	mul.wide.s32 	%rd14, %r191, 4;
	add.s64 	%rd2, %rd1, %rd14;
	setp.ge.s32 	%p50, %r191, %r114;
	@%p50 bra 	$L__BB1_61;
	ld.shared.u32 	%r170, [%r192];
	st.global.u32 	[%rd2], %r170;
$L__BB1_61:
	add.s32 	%r192, %r192, %r38;
	add.s32 	%r191, %r191, %r4;
	add.s32 	%r190, %r190, 1;
	setp.ne.s32 	%p51, %r190, 0;
	@%p51 bra 	$L__BB1_59;
$L__BB1_62:
	setp.lt.u32 	%p52, %r6, 3;
	@%p52 bra 	$L__BB1_73;
	shl.b32 	%r171, %r4, 3;
	mov.u32 	%r172, _ZZN6bubble20odd_even_tile_kernelIjNS_7GreaterIjEELi1024EEEvPT_iiT0_E1s;
	add.s32 	%r49, %r172, %r171;
	shl.b32 	%r202, %r193, 2;
	shl.b32 	%r51, %r4, 4;
	mad.lo.s32 	%r52, %r4, 12, %r172;
	shl.b32 	%r53, %r4, 2;
	add.s32 	%r54, %r172, %r53;
	add.s32 	%r198, %r193, %r1;
	add.s32 	%r201, %r198, %r4;
	shl.b32 	%r173, %r4, 1;
	add.s32 	%r200, %r198, %r173;
	mad.lo.s32 	%r199, %r4, 3, %r198;
$L__BB1_64:
	setp.ge.s32 	%p53, %r198, %r114;
	@%p53 bra 	$L__BB1_66;
	add.s32 	%r175, %r172, %r202;
	ld.shared.u32 	%r176, [%r175];
	mul.wide.s32 	%rd15, %r198, 4;
	add.s64 	%rd16, %rd1, %rd15;
	st.global.u32 	[%rd16], %r176;
$L__BB1_66:
	setp.ge.s32 	%p54, %r201, %r114;
	@%p54 bra 	$L__BB1_68;
	add.s32 	%r177, %r54, %r202;
	ld.shared.u32 	%r178, [%r177];
	mul.wide.s32 	%rd17, %r201, 4;
	add.s64 	%rd18, %rd1, %rd17;
	st.global.u32 	[%rd18], %r178;
$L__BB1_68:
	add.s32 	%r106, %r193, %r4;
	setp.ge.s32 	%p55, %r200, %r114;
	@%p55 bra 	$L__BB1_70;
	add.s32 	%r179, %r49, %r202;
	ld.shared.u32 	%r180, [%r179];
	mul.wide.s32 	%rd19, %r200, 4;
	add.s64 	%rd20, %rd1, %rd19;
	st.global.u32 	[%rd20], %r180;
$L__BB1_70:
	add.s32 	%r107, %r106, %r4;
	setp.ge.s32 	%p56, %r199, %r114;
	@%p56 bra 	$L__BB1_72;
	add.s32 	%r181, %r52, %r202;
	ld.shared.u32 	%r182, [%r181];
	mul.wide.s32 	%rd21, %r199, 4;
	add.s64 	%rd22, %rd1, %rd21;
	st.global.u32 	[%rd22], %r182;
$L__BB1_72:
	add.s32 	%r183, %r107, %r4;
	add.s32 	%r193, %r183, %r4;
	add.s32 	%r202, %r202, %r51;
	add.s32 	%r201, %r201, %r53;
	add.s32 	%r200, %r200, %r53;
	add.s32 	%r199, %r199, %r53;
	add.s32 	%r198, %r198, %r53;
	setp.lt.u32 	%p57, %r193, 1024;
	@%p57 bra 	$L__BB1_64;
$L__BB1_73:
	ret;

}
	// .globl	_ZN6bubble15boundary_kernelIjNS_7GreaterIjEELi512EEEvPT_iT0_i
.visible .entry _ZN6bubble15boundary_kernelIjNS_7GreaterIjEELi512EEEvPT_iT0_i(
	.param .u64 .ptr .align 1 _ZN6bubble15boundary_kernelIjNS_7GreaterIjEELi512EEEvPT_iT0_i_param_0,
	.param .u32 _ZN6bubble15boundary_kernelIjNS_7GreaterIjEELi512EEEvPT_iT0_i_param_1,
	.param .align 1 .b8 _ZN6bubble15boundary_kernelIjNS_7GreaterIjEELi512EEEvPT_iT0_i_param_2[1],
	.param .u32 _ZN6bubble15boundary_kernelIjNS_7GreaterIjEELi512EEEvPT_iT0_i_param_3
)
{
	.reg .pred 	%p<5>;
	.reg .b32 	%r<11>;
	.reg .b64 	%rd<5>;

	ld.param.u64 	%rd2, [_ZN6bubble15boundary_kernelIjNS_7GreaterIjEELi512EEEvPT_iT0_i_param_0];
	ld.param.u32 	%r4, [_ZN6bubble15boundary_kernelIjNS_7GreaterIjEELi512EEEvPT_iT0_i_param_1];
	ld.param.u32 	%r5, [_ZN6bubble15boundary_kernelIjNS_7GreaterIjEELi512EEEvPT_iT0_i_param_3];
	mov.u32 	%r6, %ctaid.x;
	shl.b32 	%r7, %r6, 10;
	shl.b32 	%r8, %r5, 9;
	add.s32 	%r1, %r8, %r7;
	add.s32 	%r9, %r1, 512;
	setp.ge.s32 	%p1, %r9, %r4;
	mov.u32 	%r10, %tid.x;
	setp.ne.s32 	%p2, %r10, 0;
	or.pred  	%p3, %p2, %p1;
	@%p3 bra 	$L__BB2_3;
	cvta.to.global.u64 	%rd3, %rd2;
	mul.wide.s32 	%rd4, %r1, 4;
	add.s64 	%rd1, %rd3, %rd4;
	ld.global.u32 	%r2, [%rd1+2044];
	ld.global.u32 	%r3, [%rd1+2048];
	setp.gt.u32 	%p4, %r2, %r3;
	@%p4 bra 	$L__BB2_3;
	st.global.u32 	[%rd1+2044], %r3;
	st.global.u32 	[%rd1+2048], %r2;
$L__BB2_3:
	ret;

}
	// .globl	_ZN6bubble15boundary_kernelIjNS_7GreaterIjEELi1024EEEvPT_iT0_i
.visible .entry _ZN6bubble15boundary_kernelIjNS_7GreaterIjEELi1024EEEvPT_iT0_i(
	.param .u64 .ptr .align 1 _ZN6bubble15boundary_kernelIjNS_7GreaterIjEELi1024EEEvPT_iT0_i_param_0,
	.param .u32 _ZN6bubble15boundary_kernelIjNS_7GreaterIjEELi1024EEEvPT_iT0_i_param_1,
	.param .align 1 .b8 _ZN6bubble15boundary_kernelIjNS_7GreaterIjEELi1024EEEvPT_iT0_i_param_2[1],
	.param .u32 _ZN6bubble15boundary_kernelIjNS_7GreaterIjEELi1024EEEvPT_iT0_i_param_3
)
{
	.reg .pred 	%p<5>;
	.reg .b32 	%r<11>;
	.reg .b64 	%rd<5>;

	ld.param.u64 	%rd2, [_ZN6bubble15boundary_kernelIjNS_7GreaterIjEELi1024EEEvPT_iT0_i_param_0];
	ld.param.u32 	%r4, [_ZN6bubble15boundary_kernelIjNS_7GreaterIjEELi1024EEEvPT_iT0_i_param_1];
	ld.param.u32 	%r5, [_ZN6bubble15boundary_kernelIjNS_7GreaterIjEELi1024EEEvPT_iT0_i_param_3];
	mov.u32 	%r6, %ctaid.x;
	shl.b32 	%r7, %r6, 11;
	shl.b32 	%r8, %r5, 10;
	add.s32 	%r1, %r8, %r7;
	add.s32 	%r9, %r1, 1024;
	setp.ge.s32 	%p1, %r9, %r4;
	mov.u32 	%r10, %tid.x;
	setp.ne.s32 	%p2, %r10, 0;
	or.pred  	%p3, %p2, %p1;
	@%p3 bra 	$L__BB3_3;
	cvta.to.global.u64 	%rd3, %rd2;
	mul.wide.s32 	%rd4, %r1, 4;
	add.s64 	%rd1, %rd3, %rd4;
	ld.global.u32 	%r2, [%rd1+4092];
	ld.global.u32 	%r3, [%rd1+4096];
	setp.gt.u32 	%p4, %r2, %r3;
	@%p4 bra 	$L__BB3_3;
	st.global.u32 	[%rd1+4092], %r3;
	st.global.u32 	[%rd1+4096], %r2;
$L__BB3_3:
	ret;

}
	// .globl	_ZN6bubble22odd_even_global_kernelIjNS_7GreaterIjEEEEvPT_iT0_i
.visible .entry _ZN6bubble22odd_even_global_kernelIjNS_7GreaterIjEEEEvPT_iT0_i(
	.param .u64 .ptr .align 1 _ZN6bubble22odd_even_global_kernelIjNS_7GreaterIjEEEEvPT_iT0_i_param_0,
	.param .u32 _ZN6bubble22odd_even_global_kernelIjNS_7GreaterIjEEEEvPT_iT0_i_param_1,
	.param .align 1 .b8 _ZN6bubble22odd_even_global_kernelIjNS_7GreaterIjEEEEvPT_iT0_i_param_2[1],
	.param .u32 _ZN6bubble22odd_even_global_kernelIjNS_7GreaterIjEEEEvPT_iT0_i_param_3
)
{
	.reg .pred 	%p<3>;
	.reg .b32 	%r<12>;
	.reg .b64 	%rd<5>;

	ld.param.u64 	%rd2, [_ZN6bubble22odd_even_global_kernelIjNS_7GreaterIjEEEEvPT_iT0_i_param_0];
	ld.param.u32 	%r4, [_ZN6bubble22odd_even_global_kernelIjNS_7GreaterIjEEEEvPT_iT0_i_param_1];
	ld.param.u32 	%r5, [_ZN6bubble22odd_even_global_kernelIjNS_7GreaterIjEEEEvPT_iT0_i_param_3];
	mov.u32 	%r6, %ntid.x;
	mov.u32 	%r7, %ctaid.x;
	mov.u32 	%r8, %tid.x;
	mad.lo.s32 	%r9, %r6, %r7, %r8;
	shl.b32 	%r10, %r9, 1;
	add.s32 	%r1, %r5, %r10;
	add.s32 	%r11, %r1, 1;
	setp.ge.s32 	%p1, %r11, %r4;
	@%p1 bra 	$L__BB4_3;
	cvta.to.global.u64 	%rd3, %rd2;
	mul.wide.s32 	%rd4, %r1, 4;
	add.s64 	%rd1, %rd3, %rd4;
	ld.global.u32 	%r2, [%rd1];
	ld.global.u32 	%r3, [%rd1+4];
	setp.gt.u32 	%p2, %r2, %r3;
	@%p2 bra 	$L__BB4_3;
	st.global.u32 	[%rd1], %r3;
	st.global.u32 	[%rd1+4], %r2;
$L__BB4_3:
	ret;

}
	// .globl	_ZN6bubble20odd_even_tile_kernelIjNS_4LessIjEELi512EEEvPT_iiT0_
.visible .entry _ZN6bubble20odd_even_tile_kernelIjNS_4LessIjEELi512EEEvPT_iiT0_(
	.param .u64 .ptr .align 1 _ZN6bubble20odd_even_tile_kernelIjNS_4LessIjEELi512EEEvPT_iiT0__param_0,
	.param .u32 _ZN6bubble20odd_even_tile_kernelIjNS_4LessIjEELi512EEEvPT_iiT0__param_1,
	.param .u32 _ZN6bubble20odd_even_tile_kernelIjNS_4LessIjEELi512EEEvPT_iiT0__param_2,
	.param .align 1 .b8 _ZN6bubble20odd_even_tile_kernelIjNS_4LessIjEELi512EEEvPT_iiT0__param_3[1]
)
{
	.reg .pred 	%p<61>;
	.reg .b32 	%r<217>;
	.reg .b64 	%rd<23>;
	// demoted variable
	.shared .align 4 .b8 _ZZN6bubble20odd_even_tile_kernelIjNS_4LessIjEELi512EEEvPT_iiT0_E1s[2048];
	ld.param.u64 	%rd3, [_ZN6bubble20odd_even_tile_kernelIjNS_4LessIjEELi512EEEvPT_iiT0__param_0];
	ld.param.u32 	%r116, [_ZN6bubble20odd_even_tile_kernelIjNS_4LessIjEELi512EEEvPT_iiT0__param_1];
	ld.param.u32 	%r117, [_ZN6bubble20odd_even_tile_kernelIjNS_4LessIjEELi512EEEvPT_iiT0__param_2];
	cvta.to.global.u64 	%rd1, %rd3;
	mov.u32 	%r118, %ctaid.x;
	shl.b32 	%r1, %r118, 9;
	setp.ge.s32 	%p1, %r1, %r116;
	@%p1 bra 	$L__BB5_75;
	mov.u32 	%r206, %tid.x;
	setp.gt.u32 	%p2, %r206, 511;
	@%p2 bra 	$L__BB5_8;
	add.s32 	%r3, %r116, -1;
	mov.u32 	%r4, %ntid.x;
	add.s32 	%r119, %r206, %r4;
	max.u32 	%r120, %r119, 512;
	setp.lt.u32 	%p3, %r119, 512;
	selp.u32 	%r121, 1, 0, %p3;
	add.s32 	%r122, %r119, %r121;
	sub.s32 	%r123, %r120, %r122;
	div.u32 	%r124, %r123, %r4;
	add.s32 	%r5, %r124, %r121;
	and.b32  	%r125, %r5, 3;
	setp.eq.s32 	%p4, %r125, 3;
	mov.u32 	%r199, %r206;
	@%p4 bra 	$L__BB5_5;
	add.s32 	%r127, %r5, 1;
	and.b32  	%r6, %r127, 3;
	mov.b32 	%r198, 0;
	mov.u32 	%r199, %r206;
$L__BB5_4:
	.pragma "nounroll";
	add.s32 	%r128, %r199, %r1;
	setp.lt.s32 	%p5, %r128, %r116;
	selp.b32 	%r129, %r128, %r3, %p5;
	mul.wide.s32 	%rd4, %r129, 4;
	add.s64 	%rd5, %rd1, %rd4;
	ld.global.u32 	%r130, [%rd5];
	shl.b32 	%r131, %r199, 2;
	mov.u32 	%r132, _ZZN6bubble20odd_even_tile_kernelIjNS_4LessIjEELi512EEEvPT_iiT0_E1s;
	add.s32 	%r133, %r132, %r131;
	st.shared.u32 	[%r133], %r130;
	add.s32 	%r199, %r199, %r4;
	add.s32 	%r198, %r198, 1;
	setp.ne.s32 	%p6, %r198, %r6;
	@%p6 bra 	$L__BB5_4;
$L__BB5_5:
	setp.lt.u32 	%p7, %r5, 3;
	@%p7 bra 	$L__BB5_8;
	mov.u32 	%r138, _ZZN6bubble20odd_even_tile_kernelIjNS_4LessIjEELi512EEEvPT_iiT0_E1s;
	shl.b32 	%r143, %r4, 2;
$L__BB5_7:
	add.s32 	%r134, %r199, %r1;
	setp.lt.s32 	%p8, %r134, %r116;
	selp.b32 	%r135, %r134, %r3, %p8;
	mul.wide.s32 	%rd6, %r135, 4;
	add.s64 	%rd7, %rd1, %rd6;
	ld.global.u32 	%r136, [%rd7];
	shl.b32 	%r137, %r199, 2;
	add.s32 	%r139, %r138, %r137;
	st.shared.u32 	[%r139], %r136;
	add.s32 	%r140, %r134, %r4;
	setp.lt.s32 	%p9, %r140, %r116;
	selp.b32 	%r141, %r140, %r3, %p9;
	mul.wide.s32 	%rd8, %r141, 4;
	add.s64 	%rd9, %rd1, %rd8;
	ld.global.u32 	%r142, [%rd9];
	add.s32 	%r144, %r139, %r143;
	st.shared.u32 	[%r144], %r142;
	add.s32 	%r145, %r140, %r4;
	setp.lt.s32 	%p10, %r145, %r116;
	selp.b32 	%r146, %r145, %r3, %p10;
	mul.wide.s32 	%rd10, %r146, 4;
	add.s64 	%rd11, %rd1, %rd10;
	ld.global.u32 	%r147, [%rd11];
	add.s32 	%r148, %r144, %r143;
	st.shared.u32 	[%r148], %r147;
	add.s32 	%r149, %r145, %r4;
	setp.lt.s32 	%p11, %r149, %r116;
	selp.b32 	%r150, %r149, %r3, %p11;
	mul.wide.s32 	%rd12, %r150, 4;
	add.s64 	%rd13, %rd1, %rd12;
	ld.global.u32 	%r151, [%rd13];
	add.s32 	%r152, %r148, %r143;
	st.shared.u32 	[%r152], %r151;
	add.s32 	%r199, %r143, %r199;
	setp.lt.u32 	%p12, %r199, 512;
	@%p12 bra 	$L__BB5_7;
$L__BB5_8:
	bar.sync 	0;
	setp.lt.s32 	%p13, %r117, 1;
	@%p13 bra 	$L__BB5_58;
	mov.u32 	%r14, %ntid.x;
	add.s32 	%r15, %r206, %r14;
	max.u32 	%r154, %r15, 256;
	setp.lt.u32 	%p14, %r15, 256;
	selp.u32 	%r155, 1, 0, %p14;
	add.s32 	%r156, %r15, %r155;
	sub.s32 	%r157, %r154, %r156;
	div.u32 	%r158, %r157, %r14;
	add.s32 	%r16, %r158, %r155;
	and.b32  	%r17, %r16, 3;
	shl.b32 	%r159, %r206, 3;
	mov.u32 	%r160, _ZZN6bubble20odd_even_tile_kernelIjNS_4LessIjEELi512EEEvPT_iiT0_E1s;
	add.s32 	%r18, %r160, %r159;
	shl.b32 	%r19, %r14, 3;
	add.s32 	%r20, %r18, %r19;
	add.s32 	%r21, %r15, %r14;
	add.s32 	%r22, %r20, %r19;
	add.s32 	%r23, %r21, %r14;
	shl.b32 	%r24, %r14, 2;
	shl.b32 	%r25, %r14, 5;
	shl.b32 	%r26, %r14, 4;
	mul.lo.s32 	%r27, %r14, 24;
	mov.b32 	%r201, 0;
$L__BB5_10:
	setp.gt.u32 	%p15, %r206, 255;
	@%p15 bra 	$L__BB5_31;
	setp.eq.s32 	%p16, %r17, 3;
	mov.u32 	%r202, %r206;
	@%p16 bra 	$L__BB5_20;
	ld.shared.u32 	%r29, [%r18];
	ld.shared.u32 	%r30, [%r18+4];
	setp.lt.u32 	%p17, %r29, %r30;
	@%p17 bra 	$L__BB5_14;
	st.shared.u32 	[%r18], %r30;
	st.shared.u32 	[%r18+4], %r29;
$L__BB5_14:
	setp.eq.s32 	%p18, %r17, 0;
	mov.u32 	%r202, %r15;
	@%p18 bra 	$L__BB5_20;
	ld.shared.u32 	%r31, [%r20];
	ld.shared.u32 	%r32, [%r20+4];
	setp.lt.u32 	%p19, %r31, %r32;
	@%p19 bra 	$L__BB5_17;
	st.shared.u32 	[%r20], %r32;
	st.shared.u32 	[%r20+4], %r31;
$L__BB5_17:
	setp.eq.s32 	%p20, %r17, 1;
	mov.u32 	%r202, %r21;
	@%p20 bra 	$L__BB5_20;
	ld.shared.u32 	%r33, [%r22];
	ld.shared.u32 	%r34, [%r22+4];
	setp.lt.u32 	%p21, %r33, %r34;
	mov.u32 	%r202, %r23;
	@%p21 bra 	$L__BB5_20;
	st.shared.u32 	[%r22], %r34;
	st.shared.u32 	[%r22+4], %r33;
	mov.u32 	%r202, %r23;
$L__BB5_20:
	setp.lt.u32 	%p22, %r16, 3;
	@%p22 bra 	$L__BB5_31;
	shl.b32 	%r161, %r202, 3;
	add.s32 	%r163, %r160, %r161;
	add.s32 	%r207, %r163, 4;
$L__BB5_22:
	ld.shared.u32 	%r63, [%r207+-4];
	ld.shared.u32 	%r64, [%r207];
	setp.lt.u32 	%p23, %r63, %r64;
	@%p23 bra 	$L__BB5_24;
	st.shared.u32 	[%r207+-4], %r64;
	st.shared.u32 	[%r207], %r63;
$L__BB5_24:
	add.s32 	%r65, %r207, %r19;
	ld.shared.u32 	%r66, [%r65+-4];
	ld.shared.u32 	%r67, [%r65];
	setp.lt.u32 	%p24, %r66, %r67;
	@%p24 bra 	$L__BB5_26;
	st.shared.u32 	[%r65+-4], %r67;
	st.shared.u32 	[%r65], %r66;
$L__BB5_26:
	add.s32 	%r68, %r207, %r26;
	ld.shared.u32 	%r69, [%r68+-4];
	ld.shared.u32 	%r70, [%r68];
	setp.lt.u32 	%p25, %r69, %r70;
	@%p25 bra 	$L__BB5_28;
	st.shared.u32 	[%r68+-4], %r70;
	st.shared.u32 	[%r68], %r69;
$L__BB5_28:
	add.s32 	%r71, %r207, %r27;
	ld.shared.u32 	%r72, [%r71+-4];
	ld.shared.u32 	%r73, [%r71];
	setp.lt.u32 	%p26, %r72, %r73;
	@%p26 bra 	$L__BB5_30;
	st.shared.u32 	[%r71+-4], %r73;
	st.shared.u32 	[%r71], %r72;
$L__BB5_30:
	add.s32 	%r202, %r202, %r24;
	add.s32 	%r207, %r207, %r25;
	setp.lt.u32 	%p27, %r202, 256;
	@%p27 bra 	$L__BB5_22;
$L__BB5_31:
	setp.gt.u32 	%p28, %r206, 255;
	bar.sync 	0;
	@%p28 bra 	$L__BB5_57;
	setp.eq.s32 	%p29, %r17, 3;
	mov.u32 	%r209, %r206;
	@%p29 bra 	$L__BB5_43;
	setp.eq.s32 	%p30, %r206, 255;
	@%p30 bra 	$L__BB5_36;
	ld.shared.u32 	%r76, [%r18+4];
	ld.shared.u32 	%r77, [%r18+8];
	setp.lt.u32 	%p31, %r76, %r77;
	@%p31 bra 	$L__BB5_36;
	st.shared.u32 	[%r18+4], %r77;
	st.shared.u32 	[%r18+8], %r76;
$L__BB5_36:
	setp.eq.s32 	%p32, %r17, 0;
	mov.u32 	%r209, %r15;
	@%p32 bra 	$L__BB5_43;
	setp.eq.s32 	%p33, %r15, 255;
	@%p33 bra 	$L__BB5_40;
	ld.shared.u32 	%r78, [%r20+4];
	ld.shared.u32 	%r79, [%r20+8];
	setp.lt.u32 	%p34, %r78, %r79;
	@%p34 bra 	$L__BB5_40;
	st.shared.u32 	[%r20+4], %r79;
	st.shared.u32 	[%r20+8], %r78;
$L__BB5_40:
	setp.eq.s32 	%p35, %r21, 255;
	setp.eq.s32 	%p36, %r17, 1;
	or.pred  	%p37, %p36, %p35;
	selp.b32 	%r209, %r21, %r23, %p36;
	@%p37 bra 	$L__BB5_43;
	ld.shared.u32 	%r81, [%r22+4];
	ld.shared.u32 	%r82, [%r22+8];
	setp.lt.u32 	%p38, %r81, %r82;
	mov.u32 	%r209, %r23;
	@%p38 bra 	$L__BB5_43;
	st.shared.u32 	[%r22+4], %r82;
	st.shared.u32 	[%r22+8], %r81;
	mov.u32 	%r209, %r23;
$L__BB5_43:
	setp.lt.u32 	%p39, %r16, 3;
	@%p39 bra 	$L__BB5_57;
$L__BB5_44:
	setp.eq.s32 	%p40, %r209, 255;
	@%p40 bra 	$L__BB5_47;
	shl.b32 	%r164, %r209, 3;
	add.s32 	%r85, %r160, %r164;
	ld.shared.u32 	%r86, [%r85+4];
	ld.shared.u32 	%r87, [%r85+8];
	setp.lt.u32 	%p41, %r86, %r87;
	@%p41 bra 	$L__BB5_47;
	st.shared.u32 	[%r85+4], %r87;
	st.shared.u32 	[%r85+8], %r86;
$L__BB5_47:
	add.s32 	%r88, %r209, %r14;
	setp.eq.s32 	%p42, %r88, 255;
	@%p42 bra 	$L__BB5_50;
	shl.b32 	%r166, %r88, 3;
	add.s32 	%r89, %r160, %r166;
	ld.shared.u32 	%r90, [%r89+4];
	ld.shared.u32 	%r91, [%r89+8];
	setp.lt.u32 	%p43, %r90, %r91;
	@%p43 bra 	$L__BB5_50;
	st.shared.u32 	[%r89+4], %r91;
	st.shared.u32 	[%r89+8], %r90;
$L__BB5_50:
	add.s32 	%r92, %r88, %r14;
	setp.eq.s32 	%p44, %r92, 255;
	@%p44 bra 	$L__BB5_53;
	shl.b32 	%r168, %r92, 3;
	add.s32 	%r93, %r160, %r168;
	ld.shared.u32 	%r94, [%r93+4];
	ld.shared.u32 	%r95, [%r93+8];
	setp.lt.u32 	%p45, %r94, %r95;
	@%p45 bra 	$L__BB5_53;
	st.shared.u32 	[%r93+4], %r95;
	st.shared.u32 	[%r93+8], %r94;
$L__BB5_53:
	add.s32 	%r96, %r92, %r14;
	setp.eq.s32 	%p46, %r96, 255;
	@%p46 bra 	$L__BB5_56;
	shl.b32 	%r170, %r96, 3;
	add.s32 	%r97, %r160, %r170;
	ld.shared.u32 	%r98, [%r97+4];
	ld.shared.u32 	%r99, [%r97+8];
	setp.lt.u32 	%p47, %r98, %r99;
	@%p47 bra 	$L__BB5_56;
	st.shared.u32 	[%r97+4], %r99;
	st.shared.u32 	[%r97+8], %r98;
$L__BB5_56:
	add.s32 	%r209, %r96, %r14;
	setp.lt.u32 	%p48, %r209, 256;
	@%p48 bra 	$L__BB5_44;
$L__BB5_57:
	bar.sync 	0;
	add.s32 	%r201, %r201, 1;
	setp.eq.s32 	%p49, %r201, %r117;
	@%p49 bra 	$L__BB5_58;
	bra.uni 	$L__BB5_10;
$L__BB5_58:
	setp.gt.u32 	%p50, %r206, 511;
	@%p50 bra 	$L__BB5_75;
	mov.u32 	%r37, %ntid.x;
	add.s32 	%r172, %r206, %r37;
	max.u32 	%r173, %r172, 512;
	setp.lt.u32 	%p51, %r172, 512;
	selp.u32 	%r174, 1, 0, %p51;
	add.s32 	%r175, %r172, %r174;
	sub.s32 	%r176, %r173, %r175;
	div.u32 	%r177, %r176, %r37;
	add.s32 	%r38, %r177, %r174;
	and.b32  	%r178, %r38, 3;
	setp.eq.s32 	%p52, %r178, 3;
	@%p52 bra 	$L__BB5_64;
	add.s32 	%r179, %r38, 1;
	and.b32  	%r180, %r179, 3;
	shl.b32 	%r181, %r206, 2;
	mov.u32 	%r182, _ZZN6bubble20odd_even_tile_kernelIjNS_4LessIjEELi512EEEvPT_iiT0_E1s;
	add.s32 	%r205, %r182, %r181;
	shl.b32 	%r40, %r37, 2;
	add.s32 	%r204, %r206, %r1;
	neg.s32 	%r203, %r180;
	mad.lo.s32 	%r206, %r37, %r180, %r206;
$L__BB5_61:
	.pragma "nounroll";
	mul.wide.s32 	%rd14, %r204, 4;
	add.s64 	%rd2, %rd1, %rd14;
	setp.ge.s32 	%p53, %r204, %r116;
	@%p53 bra 	$L__BB5_63;
	ld.shared.u32 	%r183, [%r205];
	st.global.u32 	[%rd2], %r183;
$L__BB5_63:
	add.s32 	%r205, %r205, %r40;
	add.s32 	%r204, %r204, %r37;
	add.s32 	%r203, %r203, 1;
	setp.ne.s32 	%p54, %r203, 0;
	@%p54 bra 	$L__BB5_61;
$L__BB5_64:
	setp.lt.u32 	%p55, %r38, 3;
	@%p55 bra 	$L__BB5_75;
	shl.b32 	%r184, %r37, 3;
	mov.u32 	%r185, _ZZN6bubble20odd_even_tile_kernelIjNS_4LessIjEELi512EEEvPT_iiT0_E1s;
	add.s32 	%r51, %r185, %r184;
	shl.b32 	%r215, %r206, 2;
	shl.b32 	%r53, %r37, 4;
	mad.lo.s32 	%r54, %r37, 12, %r185;
	shl.b32 	%r55, %r37, 2;
	add.s32 	%r56, %r185, %r55;
	add.s32 	%r211, %r206, %r1;
	add.s32 	%r214, %r211, %r37;
	shl.b32 	%r186, %r37, 1;
	add.s32 	%r213, %r211, %r186;
	mad.lo.s32 	%r212, %r37, 3, %r211;
$L__BB5_66:
	setp.ge.s32 	%p56, %r211, %r116;
	@%p56 bra 	$L__BB5_68;
	add.s32 	%r188, %r185, %r215;
	ld.shared.u32 	%r189, [%r188];
	mul.wide.s32 	%rd15, %r211, 4;
	add.s64 	%rd16, %rd1, %rd15;
	st.global.u32 	[%rd16], %r189;
$L__BB5_68:
	setp.ge.s32 	%p57, %r214, %r116;
	@%p57 bra 	$L__BB5_70;
	add.s32 	%r190, %r56, %r215;
	ld.shared.u32 	%r191, [%r190];
	mul.wide.s32 	%rd17, %r214, 4;
	add.s64 	%rd18, %rd1, %rd17;
	st.global.u32 	[%rd18], %r191;
$L__BB5_70:
	add.s32 	%r108, %r206, %r37;
	setp.ge.s32 	%p58, %r213, %r116;
	@%p58 bra 	$L__BB5_72;
	add.s32 	%r192, %r51, %r215;
	ld.shared.u32 	%r193, [%r192];
	mul.wide.s32 	%rd19, %r213, 4;
	add.s64 	%rd20, %rd1, %rd19;
	st.global.u32 	[%rd20], %r193;
$L__BB5_72:
	add.s32 	%r109, %r108, %r37;
	setp.ge.s32 	%p59, %r212, %r116;
	@%p59 bra 	$L__BB5_74;
	add.s32 	%r194, %r54, %r215;
	ld.shared.u32 	%r195, [%r194];
	mul.wide.s32 	%rd21, %r212, 4;
	add.s64 	%rd22, %rd1, %rd21;
	st.global.u32 	[%rd22], %r195;
$L__BB5_74:
	add.s32 	%r196, %r109, %r37;
	add.s32 	%r206, %r196, %r37;
	add.s32 	%r215, %r215, %r53;
	add.s32 	%r214, %r214, %r55;
	add.s32 	%r213, %r213, %r55;
	add.s32 	%r212, %r212, %r55;
	add.s32 	%r211, %r211, %r55;
	setp.lt.u32 	%p60, %r206, 512;
	@%p60 bra 	$L__BB5_66;
$L__BB5_75:
	ret;

}
	// .globl	_ZN6bubble20odd_even_tile_kernelIjNS_4LessIjEELi1024EEEvPT_iiT0_
.visible .entry _ZN6bubble20odd_even_tile_kernelIjNS_4LessIjEELi1024EEEvPT_iiT0_(
	.param .u64 .ptr .align 1 _ZN6bubble20odd_even_tile_kernelIjNS_4LessIjEELi1024EEEvPT_iiT0__param_0,
	.param .u32 _ZN6bubble20odd_even_tile_kernelIjNS_4LessIjEELi1024EEEvPT_iiT0__param_1,
	.param .u32 _ZN6bubble20odd_even_tile_kernelIjNS_4LessIjEELi1024EEEvPT_iiT0__param_2,
	.param .align 1 .b8 _ZN6bubble20odd_even_tile_kernelIjNS_4LessIjEELi1024EEEvPT_iiT0__param_3[1]
)
{
	.reg .pred 	%p<58>;
	.reg .b32 	%r<204>;
	.reg .b64 	%rd<23>;
	// demoted variable
	.shared .align 4 .b8 _ZZN6bubble20odd_even_tile_kernelIjNS_4LessIjEELi1024EEEvPT_iiT0_E1s[4096];
	ld.param.u64 	%rd3, [_ZN6bubble20odd_even_tile_kernelIjNS_4LessIjEELi1024EEEvPT_iiT0__param_0];
	ld.param.u32 	%r114, [_ZN6bubble20odd_even_tile_kernelIjNS_4LessIjEELi1024EEEvPT_iiT0__param_1];
	ld.param.u32 	%r115, [_ZN6bubble20odd_even_tile_kernelIjNS_4LessIjEELi1024EEEvPT_iiT0__param_2];
	cvta.to.global.u64 	%rd1, %rd3;
	mov.u32 	%r116, %ctaid.x;
	shl.b32 	%r1, %r116, 10;
	setp.ge.s32 	%p1, %r1, %r114;
	@%p1 bra 	$L__BB6_73;
	mov.u32 	%r193, %tid.x;
	add.s32 	%r3, %r114, -1;
	mov.u32 	%r4, %ntid.x;
	add.s32 	%r5, %r193, %r4;
	max.u32 	%r117, %r5, 1024;
	setp.lt.u32 	%p2, %r5, 1024;
	selp.u32 	%r118, 1, 0, %p2;
	add.s32 	%r119, %r5, %r118;
	sub.s32 	%r120, %r117, %r119;
	div.u32 	%r121, %r120, %r4;
	add.s32 	%r6, %r121, %r118;
	add.s32 	%r122, %r6, 1;
	and.b32  	%r7, %r122, 3;
	and.b32  	%r8, %r6, 3;
	setp.eq.s32 	%p3, %r8, 3;
	mov.u32 	%r186, %r193;
	@%p3 bra 	$L__BB6_4;
	mov.b32 	%r185, 0;
	mov.u32 	%r186, %r193;
$L__BB6_3:
	.pragma "nounroll";
	add.s32 	%r124, %r186, %r1;
	setp.lt.s32 	%p4, %r124, %r114;
	selp.b32 	%r125, %r124, %r3, %p4;
	mul.wide.s32 	%rd4, %r125, 4;
	add.s64 	%rd5, %rd1, %rd4;
	ld.global.u32 	%r126, [%rd5];
	shl.b32 	%r127, %r186, 2;
	mov.u32 	%r128, _ZZN6bubble20odd_even_tile_kernelIjNS_4LessIjEELi1024EEEvPT_iiT0_E1s;
	add.s32 	%r129, %r128, %r127;
	st.shared.u32 	[%r129], %r126;
	add.s32 	%r186, %r186, %r4;
	add.s32 	%r185, %r185, 1;
	setp.ne.s32 	%p5, %r185, %r7;
	@%p5 bra 	$L__BB6_3;
$L__BB6_4:
	setp.lt.u32 	%p6, %r6, 3;
	@%p6 bra 	$L__BB6_7;
	mov.u32 	%r134, _ZZN6bubble20odd_even_tile_kernelIjNS_4LessIjEELi1024EEEvPT_iiT0_E1s;
	shl.b32 	%r139, %r4, 2;
$L__BB6_6:
	add.s32 	%r130, %r186, %r1;
	setp.lt.s32 	%p7, %r130, %r114;
	selp.b32 	%r131, %r130, %r3, %p7;
	mul.wide.s32 	%rd6, %r131, 4;
	add.s64 	%rd7, %rd1, %rd6;
	ld.global.u32 	%r132, [%rd7];
	shl.b32 	%r133, %r186, 2;
	add.s32 	%r135, %r134, %r133;
	st.shared.u32 	[%r135], %r132;
	add.s32 	%r136, %r130, %r4;
	setp.lt.s32 	%p8, %r136, %r114;
	selp.b32 	%r137, %r136, %r3, %p8;
	mul.wide.s32 	%rd8, %r137, 4;
	add.s64 	%rd9, %rd1, %rd8;
	ld.global.u32 	%r138, [%rd9];
	add.s32 	%r140, %r135, %r139;
	st.shared.u32 	[%r140], %r138;
	add.s32 	%r141, %r136, %r4;
	setp.lt.s32 	%p9, %r141, %r114;
	selp.b32 	%r142, %r141, %r3, %p9;
	mul.wide.s32 	%rd10, %r142, 4;
	add.s64 	%rd11, %rd1, %rd10;
	ld.global.u32 	%r143, [%rd11];
	add.s32 	%r144, %r140, %r139;
	st.shared.u32 	[%r144], %r143;
	add.s32 	%r145, %r141, %r4;
	setp.lt.s32 	%p10, %r145, %r114;
	selp.b32 	%r146, %r145, %r3, %p10;
	mul.wide.s32 	%rd12, %r146, 4;
	add.s64 	%rd13, %rd1, %rd12;
	ld.global.u32 	%r147, [%rd13];
	add.s32 	%r148, %r144, %r139;
	st.shared.u32 	[%r148], %r147;
	add.s32 	%r186, %r139, %r186;
	setp.lt.u32 	%p11, %r186, 1024;
	@%p11 bra 	$L__BB6_6;
$L__BB6_7:
	bar.sync 	0;
	setp.lt.s32 	%p12, %r115, 1;
	@%p12 bra 	$L__BB6_57;
	max.u32 	%r150, %r5, 512;
	setp.lt.u32 	%p13, %r5, 512;
	selp.u32 	%r151, 1, 0, %p13;
	add.s32 	%r152, %r5, %r151;
	sub.s32 	%r153, %r150, %r152;
	div.u32 	%r154, %r153, %r4;
	add.s32 	%r16, %r154, %r151;
	and.b32  	%r17, %r16, 3;
	shl.b32 	%r155, %r193, 3;
	mov.u32 	%r156, _ZZN6bubble20odd_even_tile_kernelIjNS_4LessIjEELi1024EEEvPT_iiT0_E1s;
	add.s32 	%r18, %r156, %r155;
	shl.b32 	%r19, %r4, 3;
	add.s32 	%r20, %r18, %r19;
	add.s32 	%r21, %r5, %r4;
	add.s32 	%r22, %r20, %r19;
	add.s32 	%r23, %r21, %r4;
	shl.b32 	%r24, %r4, 2;
	shl.b32 	%r25, %r4, 5;
	shl.b32 	%r26, %r4, 4;
	mul.lo.s32 	%r27, %r4, 24;
	mov.b32 	%r188, 0;
$L__BB6_9:
	setp.gt.u32 	%p14, %r193, 511;
	@%p14 bra 	$L__BB6_30;
	setp.eq.s32 	%p15, %r17, 3;
	mov.u32 	%r189, %r193;
	@%p15 bra 	$L__BB6_19;
	ld.shared.u32 	%r29, [%r18];
	ld.shared.u32 	%r30, [%r18+4];
	setp.lt.u32 	%p16, %r29, %r30;
	@%p16 bra 	$L__BB6_13;
	st.shared.u32 	[%r18], %r30;
	st.shared.u32 	[%r18+4], %r29;
$L__BB6_13:
	setp.eq.s32 	%p17, %r17, 0;
	mov.u32 	%r189, %r5;
	@%p17 bra 	$L__BB6_19;
	ld.shared.u32 	%r31, [%r20];
	ld.shared.u32 	%r32, [%r20+4];
	setp.lt.u32 	%p18, %r31, %r32;
	@%p18 bra 	$L__BB6_16;
	st.shared.u32 	[%r20], %r32;
	st.shared.u32 	[%r20+4], %r31;
$L__BB6_16:
	setp.eq.s32 	%p19, %r17, 1;
	mov.u32 	%r189, %r21;
	@%p19 bra 	$L__BB6_19;
	ld.shared.u32 	%r33, [%r22];
	ld.shared.u32 	%r34, [%r22+4];
	setp.lt.u32 	%p20, %r33, %r34;
	mov.u32 	%r189, %r23;
	@%p20 bra 	$L__BB6_19;
	st.shared.u32 	[%r22], %r34;
	st.shared.u32 	[%r22+4], %r33;
	mov.u32 	%r189, %r23;
$L__BB6_19:
	setp.lt.u32 	%p21, %r16, 3;
	@%p21 bra 	$L__BB6_30;
	shl.b32 	%r157, %r189, 3;
	add.s32 	%r159, %r156, %r157;
	add.s32 	%r194, %r159, 4;
$L__BB6_21:
	ld.shared.u32 	%r61, [%r194+-4];
	ld.shared.u32 	%r62, [%r194];
	setp.lt.u32 	%p22, %r61, %r62;
	@%p22 bra 	$L__BB6_23;
	st.shared.u32 	[%r194+-4], %r62;
	st.shared.u32 	[%r194], %r61;
$L__BB6_23:
	add.s32 	%r63, %r194, %r19;
	ld.shared.u32 	%r64, [%r63+-4];
	ld.shared.u32 	%r65, [%r63];
	setp.lt.u32 	%p23, %r64, %r65;
	@%p23 bra 	$L__BB6_25;
	st.shared.u32 	[%r63+-4], %r65;
	st.shared.u32 	[%r63], %r64;
$L__BB6_25:
	add.s32 	%r66, %r194, %r26;
	ld.shared.u32 	%r67, [%r66+-4];
	ld.shared.u32 	%r68, [%r66];
	setp.lt.u32 	%p24, %r67, %r68;
	@%p24 bra 	$L__BB6_27;
	st.shared.u32 	[%r66+-4], %r68;
	st.shared.u32 	[%r66], %r67;
$L__BB6_27:
	add.s32 	%r69, %r194, %r27;
	ld.shared.u32 	%r70, [%r69+-4];
	ld.shared.u32 	%r71, [%r69];
	setp.lt.u32 	%p25, %r70, %r71;
	@%p25 bra 	$L__BB6_29;
	st.shared.u32 	[%r69+-4], %r71;
	st.shared.u32 	[%r69], %r70;
$L__BB6_29:
	add.s32 	%r189, %r189, %r24;
	add.s32 	%r194, %r194, %r25;
	setp.lt.u32 	%p26, %r189, 512;
	@%p26 bra 	$L__BB6_21;
$L__BB6_30:
	setp.gt.u32 	%p27, %r193, 511;
	bar.sync 	0;
	@%p27 bra 	$L__BB6_56;
	setp.eq.s32 	%p28, %r17, 3;
	mov.u32 	%r196, %r193;
	@%p28 bra 	$L__BB6_42;
	setp.eq.s32 	%p29, %r193, 511;
	@%p29 bra 	$L__BB6_35;
	ld.shared.u32 	%r74, [%r18+4];
	ld.shared.u32 	%r75, [%r18+8];
	setp.lt.u32 	%p30, %r74, %r75;
	@%p30 bra 	$L__BB6_35;
	st.shared.u32 	[%r18+4], %r75;
	st.shared.u32 	[%r18+8], %r74;
$L__BB6_35:
	setp.eq.s32 	%p31, %r17, 0;
	mov.u32 	%r196, %r5;
	@%p31 bra 	$L__BB6_42;
	setp.eq.s32 	%p32, %r5, 511;
	@%p32 bra 	$L__BB6_39;
	ld.shared.u32 	%r76, [%r20+4];
	ld.shared.u32 	%r77, [%r20+8];
	setp.lt.u32 	%p33, %r76, %r77;
	@%p33 bra 	$L__BB6_39;
	st.shared.u32 	[%r20+4], %r77;
	st.shared.u32 	[%r20+8], %r76;
$L__BB6_39:
	setp.eq.s32 	%p34, %r21, 511;
	setp.eq.s32 	%p35, %r17, 1;
	or.pred  	%p36, %p35, %p34;
	selp.b32 	%r196, %r21, %r23, %p35;
	@%p36 bra 	$L__BB6_42;
	ld.shared.u32 	%r79, [%r22+4];
	ld.shared.u32 	%r80, [%r22+8];
	setp.lt.u32 	%p37, %r79, %r80;
	mov.u32 	%r196, %r23;
	@%p37 bra 	$L__BB6_42;
	st.shared.u32 	[%r22+4], %r80;
	st.shared.u32 	[%r22+8], %r79;
	mov.u32 	%r196, %r23;
$L__BB6_42:
	setp.lt.u32 	%p38, %r16, 3;
	@%p38 bra 	$L__BB6_56;
$L__BB6_43:
	setp.eq.s32 	%p39, %r196, 511;
	@%p39 bra 	$L__BB6_46;
	shl.b32 	%r160, %r196, 3;
	add.s32 	%r83, %r156, %r160;
	ld.shared.u32 	%r84, [%r83+4];
	ld.shared.u32 	%r85, [%r83+8];
	setp.lt.u32 	%p40, %r84, %r85;
	@%p40 bra 	$L__BB6_46;
	st.shared.u32 	[%r83+4], %r85;
	st.shared.u32 	[%r83+8], %r84;
$L__BB6_46:
	add.s32 	%r86, %r196, %r4;
	setp.eq.s32 	%p41, %r86, 511;
	@%p41 bra 	$L__BB6_49;
	shl.b32 	%r162, %r86, 3;
	add.s32 	%r87, %r156, %r162;
	ld.shared.u32 	%r88, [%r87+4];
	ld.shared.u32 	%r89, [%r87+8];
	setp.lt.u32 	%p42, %r88, %r89;
	@%p42 bra 	$L__BB6_49;
	st.shared.u32 	[%r87+4], %r89;
	st.shared.u32 	[%r87+8], %r88;
$L__BB6_49:
	add.s32 	%r90, %r86, %r4;
	setp.eq.s32 	%p43, %r90, 511;
	@%p43 bra 	$L__BB6_52;
	shl.b32 	%r164, %r90, 3;
	add.s32 	%r91, %r156, %r164;
	ld.shared.u32 	%r92, [%r91+4];
	ld.shared.u32 	%r93, [%r91+8];
	setp.lt.u32 	%p44, %r92, %r93;
	@%p44 bra 	$L__BB6_52;
	st.shared.u32 	[%r91+4], %r93;
	st.shared.u32 	[%r91+8], %r92;
$L__BB6_52:
	add.s32 	%r94, %r90, %r4;
	setp.eq.s32 	%p45, %r94, 511;
	@%p45 bra 	$L__BB6_55;
	shl.b32 	%r166, %r94, 3;
	add.s32 	%r95, %r156, %r166;
	ld.shared.u32 	%r96, [%r95+4];
	ld.shared.u32 	%r97, [%r95+8];
	setp.lt.u32 	%p46, %r96, %r97;
	@%p46 bra 	$L__BB6_55;
	st.shared.u32 	[%r95+4], %r97;
	st.shared.u32 	[%r95+8], %r96;
$L__BB6_55:
	add.s32 	%r196, %r94, %r4;
	setp.lt.u32 	%p47, %r196, 512;
	@%p47 bra 	$L__BB6_43;
$L__BB6_56:
	bar.sync 	0;
	add.s32 	%r188, %r188, 1;
	setp.eq.s32 	%p48, %r188, %r115;
	@%p48 bra 	$L__BB6_57;
	bra.uni 	$L__BB6_9;
$L__BB6_57:
	setp.eq.s32 	%p49, %r8, 3;
	@%p49 bra 	$L__BB6_62;
	shl.b32 	%r168, %r193, 2;
	mov.u32 	%r169, _ZZN6bubble20odd_even_tile_kernelIjNS_4LessIjEELi1024EEEvPT_iiT0_E1s;
	add.s32 	%r192, %r169, %r168;
	shl.b32 	%r38, %r4, 2;
	add.s32 	%r191, %r193, %r1;
	neg.s32 	%r190, %r7;
	mad.lo.s32 	%r193, %r4, %r7, %r193;
$L__BB6_59:
	.pragma "nounroll";
	mul.wide.s32 	%rd14, %r191, 4;
	add.s64 	%rd2, %rd1, %rd14;
	setp.ge.s32 	%p50, %r191, %r114;
	@%p50 bra 	$L__BB6_61;
	ld.shared.u32 	%r170, [%r192];
	st.global.u32 	[%rd2], %r170;
$L__BB6_61:
	add.s32 	%r192, %r192, %r38;
	add.s32 	%r191, %r191, %r4;
	add.s32 	%r190, %r190, 1;
	setp.ne.s32 	%p51, %r190, 0;
	@%p51 bra 	$L__BB6_59;
$L__BB6_62:
	setp.lt.u32 	%p52, %r6, 3;
	@%p52 bra 	$L__BB6_73;
	shl.b32 	%r171, %r4, 3;
	mov.u32 	%r172, _ZZN6bubble20odd_even_tile_kernelIjNS_4LessIjEELi1024EEEvPT_iiT0_E1s;
	add.s32 	%r49, %r172, %r171;
	shl.b32 	%r202, %r193, 2;
	shl.b32 	%r51, %r4, 4;
	mad.lo.s32 	%r52, %r4, 12, %r172;
	shl.b32 	%r53, %r4, 2;
	add.s32 	%r54, %r172, %r53;
	add.s32 	%r198, %r193, %r1;
	add.s32 	%r201, %r198, %r4;
	shl.b32 	%r173, %r4, 1;
	add.s32 	%r200, %r198, %r173;
	mad.lo.s32 	%r199, %r4, 3, %r198;
$L__BB6_64:
	setp.ge.s32 	%p53, %r198, %r114;
	@%p53 bra 	$L__BB6_66;
	add.s32 	%r175, %r172, %r202;
	ld.shared.u32 	%r176, [%r175];
	mul.wide.s32 	%rd15, %r198, 4;
	add.s64 	%rd16, %rd1, %rd15;
	st.global.u32 	[%rd16], %r176;
$L__BB6_66:
	setp.ge.s32 	%p54, %r201, %r114;
	@%p54 bra 	$L__BB6_68;
	add.s32 	%r177, %r54, %r202;
	ld.shared.u32 	%r178, [%r177];
	mul.wide.s32 	%rd17, %r201, 4;
	add.s64 	%rd18, %rd1, %rd17;
	st.global.u32 	[%rd18], %r178;
$L__BB6_68:
	add.s32 	%r106, %r193, %r4;
	setp.ge.s32 	%p55, %r200, %r114;
	@%p55 bra 	$L__BB6_70;
	add.s32 	%r179, %r49, %r202;
	ld.shared.u32 	%r180, [%r179];
	mul.wide.s32 	%rd19, %r200, 4;
	add.s64 	%rd20, %rd1, %rd19;
	st.global.u32 	[%rd20], %r180;
$L__BB6_70:
	add.s32 	%r107, %r106, %r4;
	setp.ge.s32 	%p56, %r199, %r114;
	@%p56 bra 	$L__BB6_72;
	add.s32 	%r181, %r52, %r202;
	ld.shared.u32 	%r182, [%r181];
	mul.wide.s32 	%rd21, %r199, 4;
	add.s64 	%rd22, %rd1, %rd21;
	st.global.u32 	[%rd22], %r182;
$L__BB6_72:
	add.s32 	%r183, %r107, %r4;
	add.s32 	%r193, %r183, %r4;
	add.s32 	%r202, %r202, %r51;
	add.s32 	%r201, %r201, %r53;
	add.s32 	%r200, %r200, %r53;
	add.s32 	%r199, %r199, %r53;
	add.s32 	%r198, %r198, %r53;
	setp.lt.u32 	%p57, %r193, 1024;
	@%p57 bra 	$L__BB6_64;
$L__BB6_73:
	ret;

}
	// .globl	_ZN6bubble15boundary_kernelIjNS_4LessIjEELi512EEEvPT_iT0_i
.visible .entry _ZN6bubble15boundary_kernelIjNS_4LessIjEELi512EEEvPT_iT0_i(
	.param .u64 .ptr .align 1 _ZN6bubble15boundary_kernelIjNS_4LessIjEELi512EEEvPT_iT0_i_param_0,
	.param .u32 _ZN6bubble15boundary_kernelIjNS_4LessIjEELi512EEEvPT_iT0_i_param_1,
	.param .align 1 .b8 _ZN6bubble15boundary_kernelIjNS_4LessIjEELi512EEEvPT_iT0_i_param_2[1],
	.param .u32 _ZN6bubble15boundary_kernelIjNS_4LessIjEELi512EEEvPT_iT0_i_param_3
)
{
	.reg .pred 	%p<5>;
	.reg .b32 	%r<11>;
	.reg .b64 	%rd<5>;

	ld.param.u64 	%rd2, [_ZN6bubble15boundary_kernelIjNS_4LessIjEELi512EEEvPT_iT0_i_param_0];
	ld.param.u32 	%r4, [_ZN6bubble15boundary_kernelIjNS_4LessIjEELi512EEEvPT_iT0_i_param_1];
	ld.param.u32 	%r5, [_ZN6bubble15boundary_kernelIjNS_4LessIjEELi512EEEvPT_iT0_i_param_3];
	mov.u32 	%r6, %ctaid.x;
	shl.b32 	%r7, %r6, 10;
	shl.b32 	%r8, %r5, 9;
	add.s32 	%r1, %r8, %r7;
	add.s32 	%r9, %r1, 512;
	setp.ge.s32 	%p1, %r9, %r4;
	mov.u32 	%r10, %tid.x;
	setp.ne.s32 	%p2, %r10, 0;
	or.pred  	%p3, %p2, %p1;
	@%p3 bra 	$L__BB7_3;
	cvta.to.global.u64 	%rd3, %rd2;
	mul.wide.s32 	%rd4, %r1, 4;
	add.s64 	%rd1, %rd3, %rd4;
	ld.global.u32 	%r2, [%rd1+2044];
	ld.global.u32 	%r3, [%rd1+2048];
	setp.lt.u32 	%p4, %r2, %r3;
	@%p4 bra 	$L__BB7_3;
	st.global.u32 	[%rd1+2044], %r3;
	st.global.u32 	[%rd1+2048], %r2;
$L__BB7_3:
	ret;

}
	// .globl	_ZN6bubble15boundary_kernelIjNS_4LessIjEELi1024EEEvPT_iT0_i
.visible .entry _ZN6bubble15boundary_kernelIjNS_4LessIjEELi1024EEEvPT_iT0_i(
	.param .u64 .ptr .align 1 _ZN6bubble15boundary_kernelIjNS_4LessIjEELi1024EEEvPT_iT0_i_param_0,
	.param .u32 _ZN6bubble15boundary_kernelIjNS_4LessIjEELi1024EEEvPT_iT0_i_param_1,
	.param .align 1 .b8 _ZN6bubble15boundary_kernelIjNS_4LessIjEELi1024EEEvPT_iT0_i_param_2[1],
	.param .u32 _ZN6bubble15boundary_kernelIjNS_4LessIjEELi1024EEEvPT_iT0_i_param_3
)
{
	.reg .pred 	%p<5>;
	.reg .b32 	%r<11>;
	.reg .b64 	%rd<5>;

	ld.param.u64 	%rd2, [_ZN6bubble15boundary_kernelIjNS_4LessIjEELi1024EEEvPT_iT0_i_param_0];
	ld.param.u32 	%r4, [_ZN6bubble15boundary_kernelIjNS_4LessIjEELi1024EEEvPT_iT0_i_param_1];
	ld.param.u32 	%r5, [_ZN6bubble15boundary_kernelIjNS_4LessIjEELi1024EEEvPT_iT0_i_param_3];
	mov.u32 	%r6, %ctaid.x;
	shl.b32 	%r7, %r6, 11;
	shl.b32 	%r8, %r5, 10;
	add.s32 	%r1, %r8, %r7;
	add.s32 	%r9, %r1, 1024;
	setp.ge.s32 	%p1, %r9, %r4;
	mov.u32 	%r10, %tid.x;
	setp.ne.s32 	%p2, %r10, 0;
	or.pred  	%p3, %p2, %p1;
	@%p3 bra 	$L__BB8_3;
	cvta.to.global.u64 	%rd3, %rd2;
	mul.wide.s32 	%rd4, %r1, 4;
	add.s64 	%rd1, %rd3, %rd4;
	ld.global.u32 	%r2, [%rd1+4092];
	ld.global.u32 	%r3, [%rd1+4096];
	setp.lt.u32 	%p4, %r2, %r3;
	@%p4 bra 	$L__BB8_3;
	st.global.u32 	[%rd1+4092], %r3;
	st.global.u32 	[%rd1+4096], %r2;
$L__BB8_3:
	ret;

}
	// .globl	_ZN6bubble22odd_even_global_kernelIjNS_4LessIjEEEEvPT_iT0_i
.visible .entry _ZN6bubble22odd_even_global_kernelIjNS_4LessIjEEEEvPT_iT0_i(
	.param .u64 .ptr .align 1 _ZN6bubble22odd_even_global_kernelIjNS_4LessIjEEEEvPT_iT0_i_param_0,
	.param .u32 _ZN6bubble22odd_even_global_kernelIjNS_4LessIjEEEEvPT_iT0_i_param_1,
	.param .align 1 .b8 _ZN6bubble22odd_even_global_kernelIjNS_4LessIjEEEEvPT_iT0_i_param_2[1],
	.param .u32 _ZN6bubble22odd_even_global_kernelIjNS_4LessIjEEEEvPT_iT0_i_param_3
)
{
	.reg .pred 	%p<3>;
	.reg .b32 	%r<12>;
	.reg .b64 	%rd<5>;

	ld.param.u64 	%rd2, [_ZN6bubble22odd_even_global_kernelIjNS_4LessIjEEEEvPT_iT0_i_param_0];
	ld.param.u32 	%r4, [_ZN6bubble22odd_even_global_kernelIjNS_4LessIjEEEEvPT_iT0_i_param_1];
	ld.param.u32 	%r5, [_ZN6bubble22odd_even_global_kernelIjNS_4LessIjEEEEvPT_iT0_i_param_3];
	mov.u32 	%r6, %ntid.x;
	mov.u32 	%r7, %ctaid.x;
	mov.u32 	%r8, %tid.x;
	mad.lo.s32 	%r9, %r6, %r7, %r8;
	shl.b32 	%r10, %r9, 1;
	add.s32 	%r1, %r5, %r10;
	add.s32 	%r11, %r1, 1;
	setp.ge.s32 	%p1, %r11, %r4;
	@%p1 bra 	$L__BB9_3;
	cvta.to.global.u64 	%rd3, %rd2;
	mul.wide.s32 	%rd4, %r1, 4;
	add.s64 	%rd1, %rd3, %rd4;
	ld.global.u32 	%r2, [%rd1];
	ld.global.u32 	%r3, [%rd1+4];
	setp.lt.u32 	%p2, %r2, %r3;
	@%p2 bra 	$L__BB9_3;
	st.global.u32 	[%rd1], %r3;
	st.global.u32 	[%rd1+4], %r2;
$L__BB9_3:
	ret;

}


// ===== COMPILED SASS (sm_100) =====

	.target	sm_100

	.elftype	@"ET_EXEC"


//--------------------- .note.nv.tkinfo           --------------------------
	.section	.note.nv.tkinfo,"",@"SHT_NOTE"
	.sectionflags	@"SHF_NOTE_NV_TKINFO"
	.tkinfo
        /*0018*/ 	.word	0x00000002
        /*0030*/ 	.string	""
        /*0030*/ 	.string	"ptxas"
        /*0030*/ 	.string	"Cuda compilation tools, release 13.0, V13.0.88"
        /*0030*/ 	.string	"Build cuda_13.0.r13.0/compiler.36424714_0"
        /*0030*/ 	.string	"-arch sm_100 -m 64 "



//--------------------- .note.nv.cuinfo           --------------------------
	.section	.note.nv.cuinfo,"",@"SHT_NOTE"
	.sectionflags	@"SHF_NOTE_NV_CUINFO"
        /*0018*/ 	.short	0x0002
        /*001a*/ 	.short	0x0064
        /*001c*/ 	.short	0x0082
	.zero		2


//--------------------- .nv.info                  --------------------------
	.section	.nv.info,"",@"SHT_CUDA_INFO"
	.align	4


	//----- nvinfo : EIATTR_REGCOUNT
	.align		4
        /*0000*/ 	.byte	0x04, 0x2f
        /*0002*/ 	.short	(.L_1 - .L_0)
	.align		4
.L_0:
        /*0004*/ 	.word	index@(_ZN6bubble20odd_even_tile_kernelIjNS_7GreaterIjEELi512EEEvPT_iiT0_)
        /*0008*/ 	.word	0x0000001c


	//----- nvinfo : EIATTR_FRAME_SIZE
	.align		4
.L_1:
        /*000c*/ 	.byte	0x04, 0x11
        /*000e*/ 	.short	(.L_3 - .L_2)
	.align		4
.L_2:
        /*0010*/ 	.word	index@(_ZN6bubble20odd_even_tile_kernelIjNS_7GreaterIjEELi512EEEvPT_iiT0_)
        /*0014*/ 	.word	0x00000000


	//----- nvinfo : EIATTR_REGCOUNT
	.align		4
.L_3:
        /*0018*/ 	.byte	0x04, 0x2f
        /*001a*/ 	.short	(.L_5 - .L_4)
	.align		4
.L_4:
        /*001c*/ 	.word	index@(_ZN6bubble20odd_even_tile_kernelIjNS_7GreaterIjEELi1024EEEvPT_iiT0_)
        /*0020*/ 	.word	0x00000020


	//----- nvinfo : EIATTR_FRAME_SIZE
	.align		4
.L_5:
        /*0024*/ 	.byte	0x04, 0x11
        /*0026*/ 	.short	(.L_7 - .L_6)
	.align		4
.L_6:
        /*0028*/ 	.word	index@(_ZN6bubble20odd_even_tile_kernelIjNS_7GreaterIjEELi1024EEEvPT_iiT0_)
        /*002c*/ 	.word	0x00000000


	//----- nvinfo : EIATTR_REGCOUNT
	.align		4
.L_7:
        /*0030*/ 	.byte	0x04, 0x2f
        /*0032*/ 	.short	(.L_9 - .L_8)
	.align		4
.L_8:
        /*0034*/ 	.word	index@(_ZN6bubble15boundary_kernelIjNS_7GreaterIjEELi512EEEvPT_iT0_i)
        /*0038*/ 	.word	0x00000008


	//----- nvinfo : EIATTR_FRAME_SIZE
	.align		4
.L_9:
        /*003c*/ 	.byte	0x04, 0x11
        /*003e*/ 	.short	(.L_11 - .L_10)
	.align		4
.L_10:
        /*0040*/ 	.word	index@(_ZN6bubble15boundary_kernelIjNS_7GreaterIjEELi512EEEvPT_iT0_i)
        /*0044*/ 	.word	0x00000000


	//----- nvinfo : EIATTR_REGCOUNT
	.align		4
.L_11:
        /*0048*/ 	.byte	0x04, 0x2f
        /*004a*/ 	.short	(.L_13 - .L_12)
	.align		4
.L_12:
        /*004c*/ 	.word	index@(_ZN6bubble15boundary_kernelIjNS_7GreaterIjEELi1024EEEvPT_iT0_i)
        /*0050*/ 	.word	0x00000008


	//----- nvinfo : EIATTR_FRAME_SIZE
	.align		4
.L_13:
        /*0054*/ 	.byte	0x04, 0x11
        /*0056*/ 	.short	(.L_15 - .L_14)
	.align		4
.L_14:
        /*0058*/ 	.word	index@(_ZN6bubble15boundary_kernelIjNS_7GreaterIjEELi1024EEEvPT_iT0_i)
        /*005c*/ 	.word	0x00000000


	//----- nvinfo : EIATTR_REGCOUNT
	.align		4
.L_15:
        /*0060*/ 	.byte	0x04, 0x2f
        /*0062*/ 	.short	(.L_17 - .L_16)
	.align		4
.L_16:
        /*0064*/ 	.word	index@(_ZN6bubble22odd_even_global_kernelIjNS_7GreaterIjEEEEvPT_iT0_i)
        /*0068*/ 	.word	0x00000008


	//----- nvinfo : EIATTR_FRAME_SIZE
	.align		4
.L_17:
        /*006c*/ 	.byte	0x04, 0x11
        /*006e*/ 	.short	(.L_19 - .L_18)
	.align		4
.L_18:
        /*0070*/ 	.word	index@(_ZN6bubble22odd_even_global_kernelIjNS_7GreaterIjEEEEvPT_iT0_i)
        /*0074*/ 	.word	0x00000000


	//----- nvinfo : EIATTR_REGCOUNT
	.align		4
.L_19:
        /*0078*/ 	.byte	0x04, 0x2f
        /*007a*/ 	.short	(.L_21 - .L_20)
	.align		4
.L_20:
        /*007c*/ 	.word	index@(_ZN6bubble20odd_even_tile_kernelIjNS_4LessIjEELi512EEEvPT_iiT0_)
        /*0080*/ 	.word	0x0000001c


	//----- nvinfo : EIATTR_FRAME_SIZE
	.align		4
.L_21:
        /*0084*/ 	.byte	0x04, 0x11
        /*0086*/ 	.short	(.L_23 - .L_22)
	.align		4
.L_22:
        /*0088*/ 	.word	index@(_ZN6bubble20odd_even_tile_kernelIjNS_4LessIjEELi512EEEvPT_iiT0_)
        /*008c*/ 	.word	0x00000000


	//----- nvinfo : EIATTR_REGCOUNT
	.align		4
.L_23:
        /*0090*/ 	.byte	0x04, 0x2f
        /*0092*/ 	.short	(.L_25 - .L_24)
	.align		4
.L_24:
        /*0094*/ 	.word	index@(_ZN6bubble20odd_even_tile_kernelIjNS_4LessIjEELi1024EEEvPT_iiT0_)
        /*0098*/ 	.word	0x00000020


	//----- nvinfo : EIATTR_FRAME_SIZE
	.align		4
.L_25:
        /*009c*/ 	.byte	0x04, 0x11
        /*009e*/ 	.short	(.L_27 - .L_26)
	.align		4
.L_26:
        /*00a0*/ 	.word	index@(_ZN6bubble20odd_even_tile_kernelIjNS_4LessIjEELi1024EEEvPT_iiT0_)
        /*00a4*/ 	.word	0x00000000


	//----- nvinfo : EIATTR_REGCOUNT
	.align		4
.L_27:
        /*00a8*/ 	.byte	0x04, 0x2f
        /*00aa*/ 	.short	(.L_29 - .L_28)
	.align		4
.L_28:
        /*00ac*/ 	.word	index@(_ZN6bubble15boundary_kernelIjNS_4LessIjEELi512EEEvPT_iT0_i)
        /*00b0*/ 	.word	0x00000008


	//----- nvinfo : EIATTR_FRAME_SIZE
	.align		4
.L_29:
        /*00b4*/ 	.byte	0x04, 0x11
        /*00b6*/ 	.short	(.L_31 - .L_30)
	.align		4
.L_30:
        /*00b8*/ 	.word	index@(_ZN6bubble15boundary_kernelIjNS_4LessIjEELi512EEEvPT_iT0_i)
        /*00bc*/ 	.word	0x00000000


	//----- nvinfo : EIATTR_REGCOUNT
	.align		4
.L_31:
        /*00c0*/ 	.byte	0x04, 0x2f
        /*00c2*/ 	.short	(.L_33 - .L_32)
	.align		4
.L_32:
        /*00c4*/ 	.word	index@(_ZN6bubble15boundary_kernelIjNS_4LessIjEELi1024EEEvPT_iT0_i)
        /*00c8*/ 	.word	0x00000008


	//----- nvinfo : EIATTR_FRAME_SIZE
	.align		4
.L_33:
        /*00cc*/ 	.byte	0x04, 0x11
        /*00ce*/ 	.short	(.L_35 - .L_34)
	.align		4
.L_34:
        /*00d0*/ 	.word	index@(_ZN6bubble15boundary_kernelIjNS_4LessIjEELi1024EEEvPT_iT0_i)
        /*00d4*/ 	.word	0x00000000


	//----- nvinfo : EIATTR_REGCOUNT
	.align		4
.L_35:
        /*00d8*/ 	.byte	0x04, 0x2f
        /*00da*/ 	.short	(.L_37 - .L_36)
	.align		4
.L_36:
        /*00dc*/ 	.word	index@(_ZN6bubble22odd_even_global_kernelIjNS_4LessIjEEEEvPT_iT0_i)
        /*00e0*/ 	.word	0x00000008


	//----- nvinfo : EIATTR_FRAME_SIZE
	.align		4
.L_37:
        /*00e4*/ 	.byte	0x04, 0x11
        /*00e6*/ 	.short	(.L_39 - .L_38)
	.align		4
.L_38:
        /*00e8*/ 	.word	index@(_ZN6bubble22odd_even_global_kernelIjNS_4LessIjEEEEvPT_iT0_i)
        /*00ec*/ 	.word	0x00000000


	//----- nvinfo : EIATTR_MIN_STACK_SIZE
	.align		4
.L_39:
        /*00f0*/ 	.byte	0x04, 0x12
        /*00f2*/ 	.short	(.L_41 - .L_40)
	.align		4
.L_40:
        /*00f4*/ 	.word	index@(_ZN6bubble22odd_even_global_kernelIjNS_4LessIjEEEEvPT_iT0_i)
        /*00f8*/ 	.word	0x00000000


	//----- nvinfo : EIATTR_MIN_STACK_SIZE
	.align		4
.L_41:
        /*00fc*/ 	.byte	0x04, 0x12
        /*00fe*/ 	.short	(.L_43 - .L_42)
	.align		4
.L_42:
        /*0100*/ 	.word	index@(_ZN6bubble15boundary_kernelIjNS_4LessIjEELi1024EEEvPT_iT0_i)
        /*0104*/ 	.word	0x00000000


	//----- nvinfo : EIATTR_MIN_STACK_SIZE
	.align		4
.L_43:
        /*0108*/ 	.byte	0x04, 0x12
        /*010a*/ 	.short	(.L_45 - .L_44)
	.align		4
.L_44:
        /*010c*/ 	.word	index@(_ZN6bubble15boundary_kernelIjNS_4LessIjEELi512EEEvPT_iT0_i)
        /*0110*/ 	.word	0x00000000


	//----- nvinfo : EIATTR_MIN_STACK_SIZE
	.align		4
.L_45:
        /*0114*/ 	.byte	0x04, 0x12
        /*0116*/ 	.short	(.L_47 - .L_46)
	.align		4
.L_46:
        /*0118*/ 	.word	index@(_ZN6bubble20odd_even_tile_kernelIjNS_4LessIjEELi1024EEEvPT_iiT0_)
        /*011c*/ 	.word	0x00000000


	//----- nvinfo : EIATTR_MIN_STACK_SIZE
	.align		4
.L_47:
        /*0120*/ 	.byte	0x04, 0x12
        /*0122*/ 	.short	(.L_49 - .L_48)
	.align		4
.L_48:
        /*0124*/ 	.word	index@(_ZN6bubble20odd_even_tile_kernelIjNS_4LessIjEELi512EEEvPT_iiT0_)
        /*0128*/ 	.word	0x00000000


	//----- nvinfo : EIATTR_MIN_STACK_SIZE
	.align		4
.L_49:
        /*012c*/ 	.byte	0x04, 0x12
        /*012e*/ 	.short	(.L_51 - .L_50)
	.align		4
.L_50:
        /*0130*/ 	.word	index@(_ZN6bubble22odd_even_global_kernelIjNS_7GreaterIjEEEEvPT_iT0_i)
        /*0134*/ 	.word	0x00000000


	//----- nvinfo : EIATTR_MIN_STACK_SIZE
	.align		4
.L_51:
        /*0138*/ 	.byte	0x04, 0x12
        /*013a*/ 	.short	(.L_53 - .L_52)
	.align		4
.L_52:
        /*013c*/ 	.word	index@(_ZN6bubble15boundary_kernelIjNS_7GreaterIjEELi1024EEEvPT_iT0_i)
        /*0140*/ 	.word	0x00000000


	//----- nvinfo : EIATTR_MIN_STACK_SIZE
	.align		4
.L_53:
        /*0144*/ 	.byte	0x04, 0x12
        /*0146*/ 	.short	(.L_55 - .L_54)
	.align		4
.L_54:
        /*0148*/ 	.word	index@(_ZN6bubble15boundary_kernelIjNS_7GreaterIjEELi512EEEvPT_iT0_i)
        /*014c*/ 	.word	0x00000000


	//----- nvinfo : EIATTR_MIN_STACK_SIZE
	.align		4
.L_55:
        /*0150*/ 	.byte	0x04, 0x12
        /*0152*/ 	.short	(.L_57 - .L_56)
	.align		4
.L_56:
        /*0154*/ 	.word	index@(_ZN6bubble20odd_even_tile_kernelIjNS_7GreaterIjEELi1024EEEvPT_iiT0_)
        /*0158*/ 	.word	0x00000000


	//----- nvinfo : EIATTR_MIN_STACK_SIZE
	.align		4
.L_57:
        /*015c*/ 	.byte	0x04, 0x12
        /*015e*/ 	.short	(.L_59 - .L_58)
	.align		4
.L_58:
        /*0160*/ 	.word	index@(_ZN6bubble20odd_even_tile_kernelIjNS_7GreaterIjEELi512EEEvPT_iiT0_)
        /*0164*/ 	.word	0x00000000
.L_59:


//--------------------- .nv.compat                --------------------------
	.section	.nv.compat,"",@"SHT_CUDA_COMPAT_INFO"
	.align	4
        /*0000*/ 	.byte	0x02, 0x09, 0x00, 0x00, 0x02, 0x02, 0x01, 0x00, 0x02, 0x05, 0x05, 0x00, 0x03, 0x07, 0x01, 0x01
        /*0010*/ 	.byte	0x02, 0x03, 0x00, 0x00, 0x02, 0x06, 0x01, 0x00, 0x04, 0x0b, 0x08, 0x00, 0x09, 0x00, 0x00, 0x00
        /*0020*/ 	.byte	0x00, 0x00, 0x00, 0x00


//--------------------- .nv.info._ZN6bubble22odd_even_global_kernelIjNS_4LessIjEEEEvPT_iT0_i --------------------------
	.section	.nv.info._ZN6bubble22odd_even_global_kernelIjNS_4LessIjEEEEvPT_iT0_i,"",@"SHT_CUDA_INFO"
	.sectionflags	@""
	.align	4


	//----- nvinfo : EIATTR_CUDA_API_VERSION
	.align		4
        /*0000*/ 	.byte	0x04, 0x37
        /*0002*/ 	.short	(.L_61 - .L_60)
.L_60:
        /*0004*/ 	.word	0x00000082


	//----- nvinfo : EIATTR_KPARAM_INFO
	.align		4
.L_61:
        /*0008*/ 	.byte	0x04, 0x17
        /*000a*/ 	.short	(.L_63 - .L_62)
.L_62:
        /*000c*/ 	.word	0x00000000
        /*0010*/ 	.short	0x0003
        /*0012*/ 	.short	0x0010
        /*0014*/ 	.byte	0x00, 0xf0, 0x11, 0x00


	//----- nvinfo : EIATTR_KPARAM_INFO
	.align		4
.L_63:
        /*0018*/ 	.byte	0x04, 0x17
        /*001a*/ 	.short	(.L_65 - .L_64)
.L_64:
        /*001c*/ 	.word	0x00000000
        /*0020*/ 	.short	0x0002
        /*0022*/ 	.short	0x000c
        /*0024*/ 	.byte	0x00, 0xf0, 0x05, 0x00


	//----- nvinfo : EIATTR_KPARAM_INFO
	.align		4
.L_65:
        /*0028*/ 	.byte	0x04, 0x17
        /*002a*/ 	.short	(.L_67 - .L_66)
.L_66:
        /*002c*/ 	.word	0x00000000
        /*0030*/ 	.short	0x0001
        /*0032*/ 	.short	0x0008
        /*0034*/ 	.byte	0x00, 0xf0, 0x11, 0x00


	//----- nvinfo : EIATTR_KPARAM_INFO
	.align		4
.L_67:
        /*0038*/ 	.byte	0x04, 0x17
        /*003a*/ 	.short	(.L_69 - .L_68)
.L_68:
        /*003c*/ 	.word	0x00000000
        /*0040*/ 	.short	0x0000
        /*0042*/ 	.short	0x0000
        /*0044*/ 	.byte	0x00, 0xf5, 0x21, 0x00


	//----- nvinfo : EIATTR_SPARSE_MMA_MASK
	.align		4
.L_69:
        /*0048*/ 	.byte	0x03, 0x50
        /*004a*/ 	.short	0x0000


	//----- nvinfo : EIATTR_MAXREG_COUNT
	.align		4
        /*004c*/ 	.byte	0x03, 0x1b
        /*004e*/ 	.short	0x00ff


	//----- nvinfo : EIATTR_MERCURY_ISA_VERSION
	.align		4
        /*0050*/ 	.byte	0x03, 0x5f
        /*0052*/ 	.short	0x0101


	//----- nvinfo : EIATTR_VRC_CTA_INIT_COUNT
	.align		4
        /*0054*/ 	.byte	0x02, 0x4a
	.zero		1
	.zero		1


	//----- nvinfo : EIATTR_EXIT_INSTR_OFFSETS
	.align		4
        /*0058*/ 	.byte	0x04, 0x1c
        /*005a*/ 	.short	(.L_71 - .L_70)


	//   ....[0]....
.L_70:
        /*005c*/ 	.word	0x000000a0


	//   ....[1]....
        /*0060*/ 	.word	0x00000110


	//   ....[2]....
        /*0064*/ 	.word	0x00000140


	//----- nvinfo : EIATTR_CBANK_PARAM_SIZE
	.align		4
.L_71:
        /*0068*/ 	.byte	0x03, 0x19
        /*006a*/ 	.short	0x0014


	//----- nvinfo : EIATTR_PARAM_CBANK
	.align		4
        /*006c*/ 	.byte	0x04, 0x0a
        /*006e*/ 	.short	(.L_73 - .L_72)
	.align		4
.L_72:
        /*0070*/ 	.word	index@(.nv.constant0._ZN6bubble22odd_even_global_kernelIjNS_4LessIjEEEEvPT_iT0_i)
        /*0074*/ 	.short	0x0380
        /*0076*/ 	.short	0x0014


	//----- nvinfo : EIATTR_SW_WAR
	.align		4
.L_73:
        /*0078*/ 	.byte	0x04, 0x36
        /*007a*/ 	.short	(.L_75 - .L_74)
.L_74:
        /*007c*/ 	.word	0x00000008
.L_75:


//--------------------- .nv.info._ZN6bubble15boundary_kernelIjNS_4LessIjEELi1024EEEvPT_iT0_i --------------------------
	.section	.nv.info._ZN6bubble15boundary_kernelIjNS_4LessIjEELi1024EEEvPT_iT0_i,"",@"SHT_CUDA_INFO"
	.sectionflags	@""
	.align	4


	//----- nvinfo : EIATTR_CUDA_API_VERSION
	.align		4
        /*0000*/ 	.byte	0x04, 0x37
        /*0002*/ 	.short	(.L_77 - .L_76)
.L_76:
        /*0004*/ 	.word	0x00000082


	//----- nvinfo : EIATTR_KPARAM_INFO
	.align		4
.L_77:
        /*0008*/ 	.byte	0x04, 0x17
        /*000a*/ 	.short	(.L_79 - .L_78)
.L_78:
        /*000c*/ 	.word	0x00000000
        /*0010*/ 	.short	0x0003
        /*0012*/ 	.short	0x0010
        /*0014*/ 	.byte	0x00, 0xf0, 0x11, 0x00


	//----- nvinfo : EIATTR_KPARAM_INFO
	.align		4
.L_79:
        /*0018*/ 	.byte	0x04, 0x17
        /*001a*/ 	.short	(.L_81 - .L_80)
.L_80:
        /*001c*/ 	.word	0x00000000
        /*0020*/ 	.short	0x0002
        /*0022*/ 	.short	0x000c
        /*0024*/ 	.byte	0x00, 0xf0, 0x05, 0x00


	//----- nvinfo : EIATTR_KPARAM_INFO
	.align		4
.L_81:
        /*0028*/ 	.byte	0x04, 0x17
        /*002a*/ 	.short	(.L_83 - .L_82)
.L_82:
        /*002c*/ 	.word	0x00000000
        /*0030*/ 	.short	0x0001
        /*0032*/ 	.short	0x0008
        /*0034*/ 	.byte	0x00, 0xf0, 0x11, 0x00


	//----- nvinfo : EIATTR_KPARAM_INFO
	.align		4
.L_83:
        /*0038*/ 	.byte	0x04, 0x17
        /*003a*/ 	.short	(.L_85 - .L_84)
.L_84:
        /*003c*/ 	.word	0x00000000
        /*0040*/ 	.short	0x0000
        /*0042*/ 	.short	0x0000
        /*0044*/ 	.byte	0x00, 0xf5, 0x21, 0x00


	//----- nvinfo : EIATTR_SPARSE_MMA_MASK
	.align		4
.L_85:
        /*0048*/ 	.byte	0x03, 0x50
        /*004a*/ 	.short	0x0000


	//----- nvinfo : EIATTR_MAXREG_COUNT
	.align		4
        /*004c*/ 	.byte	0x03, 0x1b
        /*004e*/ 	.short	0x00ff


	//----- nvinfo : EIATTR_MERCURY_ISA_VERSION
	.align		4
        /*0050*/ 	.byte	0x03, 0x5f
        /*0052*/ 	.short	0x0101


	//----- nvinfo : EIATTR_VRC_CTA_INIT_COUNT
	.align		4
        /*0054*/ 	.byte	0x02, 0x4a
	.zero		1
	.zero		1


	//----- nvinfo : EIATTR_EXIT_INSTR_OFFSETS
	.align		4
        /*0058*/ 	.byte	0x04, 0x1c
        /*005a*/ 	.short	(.L_87 - .L_86)


	//   ....[0]....
.L_86:
        /*005c*/ 	.word	0x000000a0


	//   ....[1]....
        /*0060*/ 	.word	0x00000110


	//   ....[2]....
        /*0064*/ 	.word	0x00000140


	//----- nvinfo : EIATTR_CBANK_PARAM_SIZE
	.align		4
.L_87:
        /*0068*/ 	.byte	0x03, 0x19
        /*006a*/ 	.short	0x0014


	//----- nvinfo : EIATTR_PARAM_CBANK
	.align		4
        /*006c*/ 	.byte	0x04, 0x0a
        /*006e*/ 	.short	(.L_89 - .L_88)
	.align		4
.L_88:
        /*0070*/ 	.word	index@(.nv.constant0._ZN6bubble15boundary_kernelIjNS_4LessIjEELi1024EEEvPT_iT0_i)
        /*0074*/ 	.short	0x0380
        /*0076*/ 	.short	0x0014


	//----- nvinfo : EIATTR_SW_WAR
	.align		4
.L_89:
        /*0078*/ 	.byte	0x04, 0x36
        /*007a*/ 	.short	(.L_91 - .L_90)
.L_90:
        /*007c*/ 	.word	0x00000008
.L_91:


//--------------------- .nv.info._ZN6bubble15boundary_kernelIjNS_4LessIjEELi512EEEvPT_iT0_i --------------------------
	.section	.nv.info._ZN6bubble15boundary_kernelIjNS_4LessIjEELi512EEEvPT_iT0_i,"",@"SHT_CUDA_INFO"
	.sectionflags	@""
	.align	4


	//----- nvinfo : EIATTR_CUDA_API_VERSION
	.align		4
        /*0000*/ 	.byte	0x04, 0x37
        /*0002*/ 	.short	(.L_93 - .L_92)
.L_92:
        /*0004*/ 	.word	0x00000082


	//----- nvinfo : EIATTR_KPARAM_INFO
	.align		4
.L_93:
        /*0008*/ 	.byte	0x04, 0x17
        /*000a*/ 	.short	(.L_95 - .L_94)
.L_94:
        /*000c*/ 	.word	0x00000000
        /*0010*/ 	.short	0x0003
        /*0012*/ 	.short	0x0010
        /*0014*/ 	.byte	0x00, 0xf0, 0x11, 0x00


	//----- nvinfo : EIATTR_KPARAM_INFO
	.align		4
.L_95:
        /*0018*/ 	.byte	0x04, 0x17
        /*001a*/ 	.short	(.L_97 - .L_96)
.L_96:
        /*001c*/ 	.word	0x00000000
        /*0020*/ 	.short	0x0002
        /*0022*/ 	.short	0x000c
        /*0024*/ 	.byte	0x00, 0xf0, 0x05, 0x00


	//----- nvinfo : EIATTR_KPARAM_INFO
	.align		4
.L_97:
        /*0028*/ 	.byte	0x04, 0x17
        /*002a*/ 	.short	(.L_99 - .L_98)
.L_98:
        /*002c*/ 	.word	0x00000000
        /*0030*/ 	.short	0x0001
        /*0032*/ 	.short	0x0008
        /*0034*/ 	.byte	0x00, 0xf0, 0x11, 0x00


	//----- nvinfo : EIATTR_KPARAM_INFO
	.align		4
.L_99:
        /*0038*/ 	.byte	0x04, 0x17
        /*003a*/ 	.short	(.L_101 - .L_100)
.L_100:
        /*003c*/ 	.word	0x00000000
        /*0040*/ 	.short	0x0000
        /*0042*/ 	.short	0x0000
        /*0044*/ 	.byte	0x00, 0xf5, 0x21, 0x00


	//----- nvinfo : EIATTR_SPARSE_MMA_MASK
	.align		4
.L_101:
        /*0048*/ 	.byte	0x03, 0x50
        /*004a*/ 	.short	0x0000


	//----- nvinfo : EIATTR_MAXREG_COUNT
	.align		4
        /*004c*/ 	.byte	0x03, 0x1b
        /*004e*/ 	.short	0x00ff


	//----- nvinfo : EIATTR_MERCURY_ISA_VERSION
	.align		4
        /*0050*/ 	.byte	0x03, 0x5f
        /*0052*/ 	.short	0x0101


	//----- nvinfo : EIATTR_VRC_CTA_INIT_COUNT
	.align		4
        /*0054*/ 	.byte	0x02, 0x4a
	.zero		1
	.zero		1


	//----- nvinfo : EIATTR_EXIT_INSTR_OFFSETS
	.align		4
        /*0058*/ 	.byte	0x04, 0x1c
        /*005a*/ 	.short	(.L_103 - .L_102)


	//   ....[0]....
.L_102:
        /*005c*/ 	.word	0x000000a0


	//   ....[1]....
        /*0060*/ 	.word	0x00000110


	//   ....[2]....
        /*0064*/ 	.word	0x00000140


	//----- nvinfo : EIATTR_CBANK_PARAM_SIZE
	.align		4
.L_103:
        /*0068*/ 	.byte	0x03, 0x19
        /*006a*/ 	.short	0x0014


	//----- nvinfo : EIATTR_PARAM_CBANK
	.align		4
        /*006c*/ 	.byte	0x04, 0x0a
        /*006e*/ 	.short	(.L_105 - .L_104)
	.align		4
.L_104:
        /*0070*/ 	.word	index@(.nv.constant0._ZN6bubble15boundary_kernelIjNS_4LessIjEELi512EEEvPT_iT0_i)
        /*0074*/ 	.short	0x0380
        /*0076*/ 	.short	0x0014


	//----- nvinfo : EIATTR_SW_WAR
	.align		4
.L_105:
        /*0078*/ 	.byte	0x04, 0x36
        /*007a*/ 	.short	(.L_107 - .L_106)
.L_106:
        /*007c*/ 	.word	0x00000008
.L_107:


//--------------------- .nv.info._ZN6bubble20odd_even_tile_kernelIjNS_4LessIjEELi1024EEEvPT_iiT0_ --------------------------
	.section	.nv.info._ZN6bubble20odd_even_tile_kernelIjNS_4LessIjEELi1024EEEvPT_iiT0_,"",@"SHT_CUDA_INFO"
	.sectionflags	@""
	.align	4


	//----- nvinfo : EIATTR_CUDA_API_VERSION
	.align		4
        /*0000*/ 	.byte	0x04, 0x37
        /*0002*/ 	.short	(.L_109 - .L_108)
.L_108:
        /*0004*/ 	.word	0x00000082


	//----- nvinfo : EIATTR_KPARAM_INFO
	.align		4
.L_109:
        /*0008*/ 	.byte	0x04, 0x17
        /*000a*/ 	.short	(.L_111 - .L_110)
.L_110:
        /*000c*/ 	.word	0x00000000
        /*0010*/ 	.short	0x0003
        /*0012*/ 	.short	0x0010
        /*0014*/ 	.byte	0x00, 0xf0, 0x05, 0x00


	//----- nvinfo : EIATTR_KPARAM_INFO
	.align		4
.L_111:
        /*0018*/ 	.byte	0x04, 0x17
        /*001a*/ 	.short	(.L_113 - .L_112)
.L_112:
        /*001c*/ 	.word	0x00000000
        /*0020*/ 	.short	0x0002
        /*0022*/ 	.short	0x000c
        /*0024*/ 	.byte	0x00, 0xf0, 0x11, 0x00


	//----- nvinfo : EIATTR_KPARAM_INFO
	.align		4
.L_113:
        /*0028*/ 	.byte	0x04, 0x17
        /*002a*/ 	.short	(.L_115 - .L_114)
.L_114:
        /*002c*/ 	.word	0x00000000
        /*0030*/ 	.short	0x0001
        /*0032*/ 	.short	0x0008
        /*0034*/ 	.byte	0x00, 0xf0, 0x11, 0x00


	//----- nvinfo : EIATTR_KPARAM_INFO
	.align		4
.L_115:
        /*0038*/ 	.byte	0x04, 0x17
        /*003a*/ 	.short	(.L_117 - .L_116)
.L_116:
        /*003c*/ 	.word	0x00000000
        /*0040*/ 	.short	0x0000
        /*0042*/ 	.short	0x0000
        /*0044*/ 	.byte	0x00, 0xf5, 0x21, 0x00


	//----- nvinfo : EIATTR_SPARSE_MMA_MASK
	.align		4
.L_117:
        /*0048*/ 	.byte	0x03, 0x50
        /*004a*/ 	.short	0x0000


	//----- nvinfo : EIATTR_MAXREG_COUNT
	.align		4
        /*004c*/ 	.byte	0x03, 0x1b
        /*004e*/ 	.short	0x00ff


	//----- nvinfo : EIATTR_NUM_BARRIERS
	.align		4
        /*0050*/ 	.byte	0x02, 0x4c
        /*0052*/ 	.byte	0x01
	.zero		1


	//----- nvinfo : EIATTR_MERCURY_ISA_VERSION
	.align		4
        /*0054*/ 	.byte	0x03, 0x5f
        /*0056*/ 	.short	0x0101


	//----- nvinfo : EIATTR_VRC_CTA_INIT_COUNT
	.align		4
        /*0058*/ 	.byte	0x02, 0x4a
	.zero		1
	.zero		1


	//----- nvinfo : EIATTR_EXIT_INSTR_OFFSETS
	.align		4
        /*005c*/ 	.byte	0x04, 0x1c
        /*005e*/ 	.short	(.L_119 - .L_118)


	//   ....[0]....
.L_118:
        /*0060*/ 	.word	0x00000050


	//   ....[1]....
        /*0064*/ 	.word	0x00001370


	//   ....[2]....
        /*0068*/ 	.word	0x00001620


	//----- nvinfo : EIATTR_CRS_STACK_SIZE
	.align		4
.L_119:
        /*006c*/ 	.byte	0x04, 0x1e
        /*006e*/ 	.short	(.L_121 - .L_120)
.L_120:
        /*0070*/ 	.word	0x00000000


	//----- nvinfo : EIATTR_CBANK_PARAM_SIZE
	.align		4
.L_121:
        /*0074*/ 	.byte	0x03, 0x19
        /*0076*/ 	.short	0x0011


	//----- nvinfo : EIATTR_PARAM_CBANK
	.align		4
        /*0078*/ 	.byte	0x04, 0x0a
        /*007a*/ 	.short	(.L_123 - .L_122)
	.align		4
.L_122:
        /*007c*/ 	.word	index@(.nv.constant0._ZN6bubble20odd_even_tile_kernelIjNS_4LessIjEELi1024EEEvPT_iiT0_)
        /*0080*/ 	.short	0x0380
        /*0082*/ 	.short	0x0011


	//----- nvinfo : EIATTR_SW_WAR
	.align		4
.L_123:
        /*0084*/ 	.byte	0x04, 0x36
        /*0086*/ 	.short	(.L_125 - .L_124)
.L_124:
        /*0088*/ 	.word	0x00000008
.L_125:


//--------------------- .nv.info._ZN6bubble20odd_even_tile_kernelIjNS_4LessIjEELi512EEEvPT_iiT0_ --------------------------
	.section	.nv.info._ZN6bubble20odd_even_tile_kernelIjNS_4LessIjEELi512EEEvPT_iiT0_,"",@"SHT_CUDA_INFO"
	.sectionflags	@""
	.align	4


	//----- nvinfo : EIATTR_CUDA_API_VERSION
	.align		4
        /*0000*/ 	.byte	0x04, 0x37
        /*0002*/ 	.short	(.L_127 - .L_126)
.L_126:
        /*0004*/ 	.word	0x00000082


	//----- nvinfo : EIATTR_KPARAM_INFO
	.align		4
.L_127:
        /*0008*/ 	.byte	0x04, 0x17
        /*000a*/ 	.short	(.L_129 - .L_128)
.L_128:
        /*000c*/ 	.word	0x00000000
        /*0010*/ 	.short	0x0003
        /*0012*/ 	.short	0x0010
        /*0014*/ 	.byte	0x00, 0xf0, 0x05, 0x00


	//----- nvinfo : EIATTR_KPARAM_INFO
	.align		4
.L_129:
        /*0018*/ 	.byte	0x04, 0x17
        /*001a*/ 	.short	(.L_131 - .L_130)
.L_130:
        /*001c*/ 	.word	0x00000000
        /*0020*/ 	.short	0x0002
        /*0022*/ 	.short	0x000c
        /*0024*/ 	.byte	0x00, 0xf0, 0x11, 0x00


	//----- nvinfo : EIATTR_KPARAM_INFO
	.align		4
.L_131:
        /*0028*/ 	.byte	0x04, 0x17
        /*002a*/ 	.short	(.L_133 - .L_132)
.L_132:
        /*002c*/ 	.word	0x00000000
        /*0030*/ 	.short	0x0001
        /*0032*/ 	.short	0x0008
        /*0034*/ 	.byte	0x00, 0xf0, 0x11, 0x00


	//----- nvinfo : EIATTR_KPARAM_INFO
	.align		4
.L_133:
        /*0038*/ 	.byte	0x04, 0x17
        /*003a*/ 	.short	(.L_135 - .L_134)
.L_134:
        /*003c*/ 	.word	0x00000000
        /*0040*/ 	.short	0x0000
        /*0042*/ 	.short	0x0000
        /*0044*/ 	.byte	0x00, 0xf5, 0x21, 0x00


	//----- nvinfo : EIATTR_SPARSE_MMA_MASK
	.align		4
.L_135:
        /*0048*/ 	.byte	0x03, 0x50
        /*004a*/ 	.short	0x0000


	//----- nvinfo : EIATTR_MAXREG_COUNT
	.align		4
        /*004c*/ 	.byte	0x03, 0x1b
        /*004e*/ 	.short	0x00ff


	//----- nvinfo : EIATTR_NUM_BARRIERS
	.align		4
        /*0050*/ 	.byte	0x02, 0x4c
        /*0052*/ 	.byte	0x01
	.zero		1


	//----- nvinfo : EIATTR_MERCURY_ISA_VERSION
	.align		4
        /*0054*/ 	.byte	0x03, 0x5f
        /*0056*/ 	.short	0x0101


	//----- nvinfo : EIATTR_VRC_CTA_INIT_COUNT
	.align		4
        /*0058*/ 	.byte	0x02, 0x4a
	.zero		1
	.zero		1


	//----- nvinfo : EIATTR_EXIT_INSTR_OFFSETS
	.align		4
        /*005c*/ 	.byte	0x04, 0x1c
        /*005e*/ 	.short	(.L_137 - .L_136)


	//   ....[0]....
.L_136:
        /*0060*/ 	.word	0x00000050


	//   ....[1]....
        /*0064*/ 	.word	0x000012a0


	//   ....[2]....
        /*0068*/ 	.word	0x000015f0


	//   ....[3]....
        /*006c*/ 	.word	0x000018a0


	//----- nvinfo : EIATTR_CRS_STACK_SIZE
	.align		4
.L_137:
        /*0070*/ 	.byte	0x04, 0x1e
        /*0072*/ 	.short	(.L_139 - .L_138)
.L_138:
        /*0074*/ 	.word	0x00000000


	//----- nvinfo : EIATTR_CBANK_PARAM_SIZE
	.align		4
.L_139:
        /*0078*/ 	.byte	0x03, 0x19
        /*007a*/ 	.short	0x0011


	//----- nvinfo : EIATTR_PARAM_CBANK
	.align		4
        /*007c*/ 	.byte	0x04, 0x0a
        /*007e*/ 	.short	(.L_141 - .L_140)
	.align		4
.L_140:
        /*0080*/ 	.word	index@(.nv.constant0._ZN6bubble20odd_even_tile_kernelIjNS_4LessIjEELi512EEEvPT_iiT0_)
        /*0084*/ 	.short	0x0380
        /*0086*/ 	.short	0x0011


	//----- nvinfo : EIATTR_SW_WAR
	.align		4
.L_141:
        /*0088*/ 	.byte	0x04, 0x36
        /*008a*/ 	.short	(.L_143 - .L_142)
.L_142:
        /*008c*/ 	.word	0x00000008
.L_143:


//--------------------- .nv.info._ZN6bubble22odd_even_global_kernelIjNS_7GreaterIjEEEEvPT_iT0_i --------------------------
	.section	.nv.info._ZN6bubble22odd_even_global_kernelIjNS_7GreaterIjEEEEvPT_iT0_i,"",@"SHT_CUDA_INFO"
	.sectionflags	@""
	.align	4


	//----- nvinfo : EIATTR_CUDA_API_VERSION
	.align		4
        /*0000*/ 	.byte	0x04, 0x37
        /*0002*/ 	.short	(.L_145 - .L_144)
.L_144:
        /*0004*/ 	.word	0x00000082


	//----- nvinfo : EIATTR_KPARAM_INFO
	.align		4
.L_145:
        /*0008*/ 	.byte	0x04, 0x17
        /*000a*/ 	.short	(.L_147 - .L_146)
.L_146:
        /*000c*/ 	.word	0x00000000
        /*0010*/ 	.short	0x0003
        /*0012*/ 	.short	0x0010
        /*0014*/ 	.byte	0x00, 0xf0, 0x11, 0x00


	//----- nvinfo : EIATTR_KPARAM_INFO
	.align		4
.L_147:
        /*0018*/ 	.byte	0x04, 0x17
        /*001a*/ 	.short	(.L_149 - .L_148)
.L_148:
        /*001c*/ 	.word	0x00000000
        /*0020*/ 	.short	0x0002
        /*0022*/ 	.short	0x000c
        /*0024*/ 	.byte	0x00, 0xf0, 0x05, 0x00


	//----- nvinfo : EIATTR_KPARAM_INFO
	.align		4
.L_149:
        /*0028*/ 	.byte	0x04, 0x17
        /*002a*/ 	.short	(.L_151 - .L_150)
.L_150:
        /*002c*/ 	.word	0x00000000
        /*0030*/ 	.short	0x0001
        /*0032*/ 	.short	0x0008
        /*0034*/ 	.byte	0x00, 0xf0, 0x11, 0x00


	//----- nvinfo : EIATTR_KPARAM_INFO
	.align		4
.L_151:
        /*0038*/ 	.byte	0x04, 0x17
        /*003a*/ 	.short	(.L_153 - .L_152)
.L_152:
        /*003c*/ 	.word	0x00000000
        /*0040*/ 	.short	0x0000
        /*0042*/ 	.short	0x0000
        /*0044*/ 	.byte	0x00, 0xf5, 0x21, 0x00


	//----- nvinfo : EIATTR_SPARSE_MMA_MASK
	.align		4
.L_153:
        /*0048*/ 	.byte	0x03, 0x50
        /*004a*/ 	.short	0x0000


	//----- nvinfo : EIATTR_MAXREG_COUNT
	.align		4
        /*004c*/ 	.byte	0x03, 0x1b
        /*004e*/ 	.short	0x00ff


	//----- nvinfo : EIATTR_MERCURY_ISA_VERSION
	.align		4
        /*0050*/ 	.byte	0x03, 0x5f
        /*0052*/ 	.short	0x0101


	//----- nvinfo : EIATTR_VRC_CTA_INIT_COUNT
	.align		4
        /*0054*/ 	.byte	0x02, 0x4a
	.zero		1
	.zero		1


	//----- nvinfo : EIATTR_EXIT_INSTR_OFFSETS
	.align		4
        /*0058*/ 	.byte	0x04, 0x1c
        /*005a*/ 	.short	(.L_155 - .L_154)


	//   ....[0]....
.L_154:
        /*005c*/ 	.word	0x000000a0


	//   ....[1]....
        /*0060*/ 	.word	0x00000110


	//   ....[2]....
        /*0064*/ 	.word	0x00000140


	//----- nvinfo : EIATTR_CBANK_PARAM_SIZE
	.align		4
.L_155:
        /*0068*/ 	.byte	0x03, 0x19
        /*006a*/ 	.short	0x0014


	//----- nvinfo : EIATTR_PARAM_CBANK
	.align		4
        /*006c*/ 	.byte	0x04, 0x0a
        /*006e*/ 	.short	(.L_157 - .L_156)
	.align		4
.L_156:
        /*0070*/ 	.word	index@(.nv.constant0._ZN6bubble22odd_even_global_kernelIjNS_7GreaterIjEEEEvPT_iT0_i)
        /*0074*/ 	.short	0x0380
        /*0076*/ 	.short	0x0014


	//----- nvinfo : EIATTR_SW_WAR
	.align		4
.L_157:
        /*0078*/ 	.byte	0x04, 0x36
        /*007a*/ 	.short	(.L_159 - .L_158)
.L_158:
        /*007c*/ 	.word	0x00000008
.L_159:


//--------------------- .nv.info._ZN6bubble15boundary_kernelIjNS_7GreaterIjEELi1024EEEvPT_iT0_i --------------------------
	.section	.nv.info._ZN6bubble15boundary_kernelIjNS_7GreaterIjEELi1024EEEvPT_iT0_i,"",@"SHT_CUDA_INFO"
	.sectionflags	@""
	.align	4


	//----- nvinfo : EIATTR_CUDA_API_VERSION
	.align		4
        /*0000*/ 	.byte	0x04, 0x37
        /*0002*/ 	.short	(.L_161 - .L_160)
.L_160:
        /*0004*/ 	.word	0x00000082


	//----- nvinfo : EIATTR_KPARAM_INFO
	.align		4
.L_161:
        /*0008*/ 	.byte	0x04, 0x17
        /*000a*/ 	.short	(.L_163 - .L_162)
.L_162:
        /*000c*/ 	.word	0x00000000
        /*0010*/ 	.short	0x0003
        /*0012*/ 	.short	0x0010
        /*0014*/ 	.byte	0x00, 0xf0, 0x11, 0x00


	//----- nvinfo : EIATTR_KPARAM_INFO
	.align		4
.L_163:
        /*0018*/ 	.byte	0x04, 0x17
        /*001a*/ 	.short	(.L_165 - .L_164)
.L_164:
        /*001c*/ 	.word	0x00000000
        /*0020*/ 	.short	0x0002
        /*0022*/ 	.short	0x000c
        /*0024*/ 	.byte	0x00, 0xf0, 0x05, 0x00


	//----- nvinfo : EIATTR_KPARAM_INFO
	.align		4
.L_165:
        /*0028*/ 	.byte	0x04, 0x17
        /*002a*/ 	.short	(.L_167 - .L_166)
.L_166:
        /*002c*/ 	.word	0x00000000
        /*0030*/ 	.short	0x0001
        /*0032*/ 	.short	0x0008
        /*0034*/ 	.byte	0x00, 0xf0, 0x11, 0x00


	//----- nvinfo : EIATTR_KPARAM_INFO
	.align		4
.L_167:
        /*0038*/ 	.byte	0x04, 0x17
        /*003a*/ 	.short	(.L_169 - .L_168)
.L_168:
        /*003c*/ 	.word	0x00000000
        /*0040*/ 	.short	0x0000
        /*0042*/ 	.short	0x0000
        /*0044*/ 	.byte	0x00, 0xf5, 0x21, 0x00


	//----- nvinfo : EIATTR_SPARSE_MMA_MASK
	.align		4
.L_169:
        /*0048*/ 	.byte	0x03, 0x50
        /*004a*/ 	.short	0x0000


	//----- nvinfo : EIATTR_MAXREG_COUNT
	.align		4
        /*004c*/ 	.byte	0x03, 0x1b
        /*004e*/ 	.short	0x00ff


	//----- nvinfo : EIATTR_MERCURY_ISA_VERSION
	.align		4
        /*0050*/ 	.byte	0x03, 0x5f
        /*0052*/ 	.short	0x0101


	//----- nvinfo : EIATTR_VRC_CTA_INIT_COUNT
	.align		4
        /*0054*/ 	.byte	0x02, 0x4a
	.zero		1
	.zero		1


	//----- nvinfo : EIATTR_EXIT_INSTR_OFFSETS
	.align		4
        /*0058*/ 	.byte	0x04, 0x1c
        /*005a*/ 	.short	(.L_171 - .L_170)


	//   ....[0]....
.L_170:
        /*005c*/ 	.word	0x000000a0


	//   ....[1]....
        /*0060*/ 	.word	0x00000110


	//   ....[2]....
        /*0064*/ 	.word	0x00000140


	//----- nvinfo : EIATTR_CBANK_PARAM_SIZE
	.align		4
.L_171:
        /*0068*/ 	.byte	0x03, 0x19
        /*006a*/ 	.short	0x0014


	//----- nvinfo : EIATTR_PARAM_CBANK
	.align		4
        /*006c*/ 	.byte	0x04, 0x0a
        /*006e*/ 	.short	(.L_173 - .L_172)
	.align		4
.L_172:
        /*0070*/ 	.word	index@(.nv.constant0._ZN6bubble15boundary_kernelIjNS_7GreaterIjEELi1024EEEvPT_iT0_i)
        /*0074*/ 	.short	0x0380
        /*0076*/ 	.short	0x0014


	//----- nvinfo : EIATTR_SW_WAR
	.align		4
.L_173:
        /*0078*/ 	.byte	0x04, 0x36
        /*007a*/ 	.short	(.L_175 - .L_174)
.L_174:
        /*007c*/ 	.word	0x00000008
.L_175:


//--------------------- .nv.info._ZN6bubble15boundary_kernelIjNS_7GreaterIjEELi512EEEvPT_iT0_i --------------------------
	.section	.nv.info._ZN6bubble15boundary_kernelIjNS_7GreaterIjEELi512EEEvPT_iT0_i,"",@"SHT_CUDA_INFO"
	.sectionflags	@""
	.align	4


	//----- nvinfo : EIATTR_CUDA_API_VERSION
	.align		4
        /*0000*/ 	.byte	0x04, 0x37
        /*0002*/ 	.short	(.L_177 - .L_176)
.L_176:
        /*0004*/ 	.word	0x00000082


	//----- nvinfo : EIATTR_KPARAM_INFO
	.align		4
.L_177:
        /*0008*/ 	.byte	0x04, 0x17
        /*000a*/ 	.short	(.L_179 - .L_178)
.L_178:
        /*000c*/ 	.word	0x00000000
        /*0010*/ 	.short	0x0003
        /*0012*/ 	.short	0x0010
        /*0014*/ 	.byte	0x00, 0xf0, 0x11, 0x00


	//----- nvinfo : EIATTR_KPARAM_INFO
	.align		4
.L_179:
        /*0018*/ 	.byte	0x04, 0x17
        /*001a*/ 	.short	(.L_181 - .L_180)
.L_180:
        /*001c*/ 	.word	0x00000000
        /*0020*/ 	.short	0x0002
        /*0022*/ 	.short	0x000c
        /*0024*/ 	.byte	0x00, 0xf0, 0x05, 0x00


	//----- nvinfo : EIATTR_KPARAM_INFO
	.align		4
.L_181:
        /*0028*/ 	.byte	0x04, 0x17
        /*002a*/ 	.short	(.L_183 - .L_182)
.L_182:
        /*002c*/ 	.word	0x00000000
        /*0030*/ 	.short	0x0001
        /*0032*/ 	.short	0x0008
        /*0034*/ 	.byte	0x00, 0xf0, 0x11, 0x00


	//----- nvinfo : EIATTR_KPARAM_INFO
	.align		4
.L_183:
        /*0038*/ 	.byte	0x04, 0x17
        /*003a*/ 	.short	(.L_185 - .L_184)
.L_184:
        /*003c*/ 	.word	0x00000000
        /*0040*/ 	.short	0x0000
        /*0042*/ 	.short	0x0000
        /*0044*/ 	.byte	0x00, 0xf5, 0x21, 0x00


	//----- nvinfo : EIATTR_SPARSE_MMA_MASK
	.align		4
.L_185:
        /*0048*/ 	.byte	0x03, 0x50
        /*004a*/ 	.short	0x0000


	//----- nvinfo : EIATTR_MAXREG_COUNT
	.align		4
        /*004c*/ 	.byte	0x03, 0x1b
        /*004e*/ 	.short	0x00ff


	//----- nvinfo : EIATTR_MERCURY_ISA_VERSION
	.align		4
        /*0050*/ 	.byte	0x03, 0x5f
        /*0052*/ 	.short	0x0101


	//----- nvinfo : EIATTR_VRC_CTA_INIT_COUNT
	.align		4
        /*0054*/ 	.byte	0x02, 0x4a
	.zero		1
	.zero		1


	//----- nvinfo : EIATTR_EXIT_INSTR_OFFSETS
	.align		4
        /*0058*/ 	.byte	0x04, 0x1c
        /*005a*/ 	.short	(.L_187 - .L_186)


	//   ....[0]....
.L_186:
        /*005c*/ 	.word	0x000000a0


	//   ....[1]....
        /*0060*/ 	.word	0x00000110


	//   ....[2]....
        /*0064*/ 	.word	0x00000140


	//----- nvinfo : EIATTR_CBANK_PARAM_SIZE
	.align		4
.L_187:
        /*0068*/ 	.byte	0x03, 0x19
        /*006a*/ 	.short	0x0014


	//----- nvinfo : EIATTR_PARAM_CBANK
	.align		4
        /*006c*/ 	.byte	0x04, 0x0a
        /*006e*/ 	.short	(.L_189 - .L_188)
	.align		4
.L_188:
        /*0070*/ 	.word	index@(.nv.constant0._ZN6bubble15boundary_kernelIjNS_7GreaterIjEELi512EEEvPT_iT0_i)
        /*0074*/ 	.short	0x0380
        /*0076*/ 	.short	0x0014


	//----- nvinfo : EIATTR_SW_WAR
	.align		4
.L_189:
        /*0078*/ 	.byte	0x04, 0x36
        /*007a*/ 	.short	(.L_191 - .L_190)
.L_190:
        /*007c*/ 	.word	0x00000008
.L_191:


//--------------------- .nv.info._ZN6bubble20odd_even_tile_kernelIjNS_7GreaterIjEELi1024EEEvPT_iiT0_ --------------------------
	.section	.nv.info._ZN6bubble20odd_even_tile_kernelIjNS_7GreaterIjEELi1024EEEvPT_iiT0_,"",@"SHT_CUDA_INFO"
	.sectionflags	@""
	.align	4


	//----- nvinfo : EIATTR_CUDA_API_VERSION
	.align		4
        /*0000*/ 	.byte	0x04, 0x37
        /*0002*/ 	.short	(.L_193 - .L_192)
.L_192:
        /*0004*/ 	.word	0x00000082


	//----- nvinfo : EIATTR_KPARAM_INFO
	.align		4
.L_193:
        /*0008*/ 	.byte	0x04, 0x17
        /*000a*/ 	.short	(.L_195 - .L_194)
.L_194:
        /*000c*/ 	.word	0x00000000
        /*0010*/ 	.short	0x0003
        /*0012*/ 	.short	0x0010
        /*0014*/ 	.byte	0x00, 0xf0, 0x05, 0x00


	//----- nvinfo : EIATTR_KPARAM_INFO
	.align		4
.L_195:
        /*0018*/ 	.byte	0x04, 0x17
        /*001a*/ 	.short	(.L_197 - .L_196)
.L_196:
        /*001c*/ 	.word	0x00000000
        /*0020*/ 	.short	0x0002
        /*0022*/ 	.short	0x000c
        /*0024*/ 	.byte	0x00, 0xf0, 0x11, 0x00


	//----- nvinfo : EIATTR_KPARAM_INFO
	.align		4
.L_197:
        /*0028*/ 	.byte	0x04, 0x17
        /*002a*/ 	.short	(.L_199 - .L_198)
.L_198:
        /*002c*/ 	.word	0x00000000
        /*0030*/ 	.short	0x0001
        /*0032*/ 	.short	0x0008
        /*0034*/ 	.byte	0x00, 0xf0, 0x11, 0x00


	//----- nvinfo : EIATTR_KPARAM_INFO
	.align		4
.L_199:
        /*0038*/ 	.byte	0x04, 0x17
        /*003a*/ 	.short	(.L_201 - .L_200)
.L_200:
        /*003c*/ 	.word	0x00000000
        /*0040*/ 	.short	0x0000
        /*0042*/ 	.short	0x0000
        /*0044*/ 	.byte	0x00, 0xf5, 0x21, 0x00


	//----- nvinfo : EIATTR_SPARSE_MMA_MASK
	.align		4
.L_201:
        /*0048*/ 	.byte	0x03, 0x50
        /*004a*/ 	.short	0x0000


	//----- nvinfo : EIATTR_MAXREG_COUNT
	.align		4
        /*004c*/ 	.byte	0x03, 0x1b
        /*004e*/ 	.short	0x00ff


	//----- nvinfo : EIATTR_NUM_BARRIERS
	.align		4
        /*0050*/ 	.byte	0x02, 0x4c
        /*0052*/ 	.byte	0x01
	.zero		1


	//----- nvinfo : EIATTR_MERCURY_ISA_VERSION
	.align		4
        /*0054*/ 	.byte	0x03, 0x5f
        /*0056*/ 	.short	0x0101


	//----- nvinfo : EIATTR_VRC_CTA_INIT_COUNT
	.align		4
        /*0058*/ 	.byte	0x02, 0x4a
	.zero		1
	.zero		1


	//----- nvinfo : EIATTR_EXIT_INSTR_OFFSETS
	.align		4
        /*005c*/ 	.byte	0x04, 0x1c
        /*005e*/ 	.short	(.L_203 - .L_202)


	//   ....[0]....
.L_202:
        /*0060*/ 	.word	0x00000050


	//   ....[1]....
        /*0064*/ 	.word	0x00001370


	//   ....[2]....
        /*0068*/ 	.word	0x00001620


	//----- nvinfo : EIATTR_CRS_STACK_SIZE
	.align		4
.L_203:
        /*006c*/ 	.byte	0x04, 0x1e
        /*006e*/ 	.short	(.L_205 - .L_204)
.L_204:
        /*0070*/ 	.word	0x00000000


	//----- nvinfo : EIATTR_CBANK_PARAM_SIZE
	.align		4
.L_205:
        /*0074*/ 	.byte	0x03, 0x19
        /*0076*/ 	.short	0x0011


	//----- nvinfo : EIATTR_PARAM_CBANK
	.align		4
        /*0078*/ 	.byte	0x04, 0x0a
        /*007a*/ 	.short	(.L_207 - .L_206)
	.align		4
.L_206:
        /*007c*/ 	.word	index@(.nv.constant0._ZN6bubble20odd_even_tile_kernelIjNS_7GreaterIjEELi1024EEEvPT_iiT0_)
        /*0080*/ 	.short	0x0380
        /*0082*/ 	.short	0x0011


	//----- nvinfo : EIATTR_SW_WAR
	.align		4
.L_207:
        /*0084*/ 	.byte	0x04, 0x36
        /*0086*/ 	.short	(.L_209 - .L_208)
.L_208:
        /*0088*/ 	.word	0x00000008
.L_209:


//--------------------- .nv.info._ZN6bubble20odd_even_tile_kernelIjNS_7GreaterIjEELi512EEEvPT_iiT0_ --------------------------
	.section	.nv.info._ZN6bubble20odd_even_tile_kernelIjNS_7GreaterIjEELi512EEEvPT_iiT0_,"",@"SHT_CUDA_INFO"
	.sectionflags	@""
	.align	4


	//----- nvinfo : EIATTR_CUDA_API_VERSION
	.align		4
        /*0000*/ 	.byte	0x04, 0x37
        /*0002*/ 	.short	(.L_211 - .L_210)
.L_210:
        /*0004*/ 	.word	0x00000082


	//----- nvinfo : EIATTR_KPARAM_INFO
	.align		4
.L_211:
        /*0008*/ 	.byte	0x04, 0x17
        /*000a*/ 	.short	(.L_213 - .L_212)
.L_212:
        /*000c*/ 	.word	0x00000000
        /*0010*/ 	.short	0x0003
        /*0012*/ 	.short	0x0010
        /*0014*/ 	.byte	0x00, 0xf0, 0x05, 0x00


	//----- nvinfo : EIATTR_KPARAM_INFO
	.align		4
.L_213:
        /*0018*/ 	.byte	0x04, 0x17
        /*001a*/ 	.short	(.L_215 - .L_214)
.L_214:
        /*001c*/ 	.word	0x00000000
        /*0020*/ 	.short	0x0002
        /*0022*/ 	.short	0x000c
        /*0024*/ 	.byte	0x00, 0xf0, 0x11, 0x00


	//----- nvinfo : EIATTR_KPARAM_INFO
	.align		4
.L_215:
        /*0028*/ 	.byte	0x04, 0x17
        /*002a*/ 	.short	(.L_217 - .L_216)
.L_216:
        /*002c*/ 	.word	0x00000000
        /*0030*/ 	.short	0x0001
        /*0032*/ 	.short	0x0008
        /*0034*/ 	.byte	0x00, 0xf0, 0x11, 0x00


	//----- nvinfo : EIATTR_KPARAM_INFO
	.align		4
.L_217:
        /*0038*/ 	.byte	0x04, 0x17
        /*003a*/ 	.short	(.L_219 - .L_218)
.L_218:
        /*003c*/ 	.word	0x00000000
        /*0040*/ 	.short	0x0000
        /*0042*/ 	.short	0x0000
        /*0044*/ 	.byte	0x00, 0xf5, 0x21, 0x00


	//----- nvinfo : EIATTR_SPARSE_MMA_MASK
	.align		4
.L_219:
        /*0048*/ 	.byte	0x03, 0x50
        /*004a*/ 	.short	0x0000


	//----- nvinfo : EIATTR_MAXREG_COUNT
	.align		4
        /*004c*/ 	.byte	0x03, 0x1b
        /*004e*/ 	.short	0x00ff


	//----- nvinfo : EIATTR_NUM_BARRIERS
	.align		4
        /*0050*/ 	.byte	0x02, 0x4c
        /*0052*/ 	.byte	0x01
	.zero		1


	//----- nvinfo : EIATTR_MERCURY_ISA_VERSION
	.align		4
        /*0054*/ 	.byte	0x03, 0x5f
        /*0056*/ 	.short	0x0101


	//----- nvinfo : EIATTR_VRC_CTA_INIT_COUNT
	.align		4
        /*0058*/ 	.byte	0x02, 0x4a
	.zero		1
	.zero		1


	//----- nvinfo : EIATTR_EXIT_INSTR_OFFSETS
	.align		4
        /*005c*/ 	.byte	0x04, 0x1c
        /*005e*/ 	.short	(.L_221 - .L_220)


	//   ....[0]....
.L_220:
        /*0060*/ 	.word	0x00000050


	//   ....[1]....
        /*0064*/ 	.word	0x000012a0


	//   ....[2]....
        /*0068*/ 	.word	0x000015f0


	//   ....[3]....
        /*006c*/ 	.word	0x000018a0


	//----- nvinfo : EIATTR_CRS_STACK_SIZE
	.align		4
.L_221:
        /*0070*/ 	.byte	0x04, 0x1e
        /*0072*/ 	.short	(.L_223 - .L_222)
.L_222:
        /*0074*/ 	.word	0x00000000


	//----- nvinfo : EIATTR_CBANK_PARAM_SIZE
	.align		4
.L_223:
        /*0078*/ 	.byte	0x03, 0x19
        /*007a*/ 	.short	0x0011


	//----- nvinfo : EIATTR_PARAM_CBANK
	.align		4
        /*007c*/ 	.byte	0x04, 0x0a
        /*007e*/ 	.short	(.L_225 - .L_224)
	.align		4
.L_224:
        /*0080*/ 	.word	index@(.nv.constant0._ZN6bubble20odd_even_tile_kernelIjNS_7GreaterIjEELi512EEEvPT_iiT0_)
        /*0084*/ 	.short	0x0380
        /*0086*/ 	.short	0x0011


	//----- nvinfo : EIATTR_SW_WAR
	.align		4
.L_225:
        /*0088*/ 	.byte	0x04, 0x36
        /*008a*/ 	.short	(.L_227 - .L_226)
.L_226:
        /*008c*/ 	.word	0x00000008
.L_227:


//--------------------- .nv.callgraph             --------------------------
	.section	.nv.callgraph,"",@"SHT_CUDA_CALLGRAPH"
	.align	4
	.sectionentsize	8
	.align		4
        /*0000*/ 	.word	0x00000000
	.align		4
        /*0004*/ 	.word	0xffffffff
	.align		4
        /*0008*/ 	.word	0x00000000
	.align		4
        /*000c*/ 	.word	0xfffffffe
	.align		4
        /*0010*/ 	.word	0x00000000
	.align		4
        /*0014*/ 	.word	0xfffffffd
	.align		4
        /*0018*/ 	.word	0x00000000
	.align		4
        /*001c*/ 	.word	0xfffffffc


//--------------------- .text._ZN6bubble22odd_even_global_kernelIjNS_4LessIjEEEEvPT_iT0_i --------------------------
	.section	.text._ZN6bubble22odd_even_global_kernelIjNS_4LessIjEEEEvPT_iT0_i,"ax",@progbits
	.align	128
        .global         _ZN6bubble22odd_even_global_kernelIjNS_4LessIjEEEEvPT_iT0_i
        .type           _ZN6bubble22odd_even_global_kernelIjNS_4LessIjEEEEvPT_iT0_i,@function
        .size           _ZN6bubble22odd_even_global_kernelIjNS_4LessIjEEEEvPT_iT0_i,(.L_x_146 - _ZN6bubble22odd_even_global_kernelIjNS_4LessIjEEEEvPT_iT0_i)
        .other          _ZN6bubble22odd_even_global_kernelIjNS_4LessIjEEEEvPT_iT0_i,@"STO_CUDA_ENTRY STV_DEFAULT"
_ZN6bubble22odd_even_global_kernelIjNS_4LessIjEEEEvPT_iT0_i:
.text._ZN6bubble22odd_even_global_kernelIjNS_4LessIjEEEEvPT_iT0_i:
[----:B------:R-:W-:Y:S01]  /*0000*/  LDC R1, c[0x0][0x37c] ;  /* 0x0000df00ff017b82 */ /* 0x000fe20000000800 */
[----:B------:R-:W0:Y:S01]  /*0010*/  S2R R0, SR_CTAID.X ;  /* 0x0000000000007919 */ /* 0x000e220000002500 */
[----:B------:R-:W0:Y:S01]  /*0020*/  LDCU UR4, c[0x0][0x360] ;  /* 0x00006c00ff0477ac */ /* 0x000e220008000800 */
[----:B------:R-:W0:Y:S01]  /*0030*/  S2R R3, SR_TID.X ;  /* 0x0000000000037919 */ /* 0x000e220000002100 */
[----:B------:R-:W1:Y:S01]  /*0040*/  LDCU UR5, c[0x0][0x390] ;  /* 0x00007200ff0577ac */ /* 0x000e620008000800 */
[----:B------:R-:W2:Y:S01]  /*0050*/  LDCU UR6, c[0x0][0x388] ;  /* 0x00007100ff0677ac */ /* 0x000ea20008000800 */
[----:B0-----:R-:W-:-:S05]  /*0060*/  IMAD R0, R0, UR4, R3 ;  /* 0x0000000400007c24 */ /* 0x001fca000f8e0203 */
[----:B-1----:R-:W-:-:S04]  /*0070*/  LEA R5, R0, UR5, 0x1 ;  /* 0x0000000500057c11 */ /* 0x002fc8000f8e08ff */
[----:B------:R-:W-:-:S04]  /*0080*/  IADD3 R0, PT, PT, R5, 0x1, RZ ;  /* 0x0000000105007810 */ /* 0x000fc80007ffe0ff */
[----:B--2---:R-:W-:-:S13]  /*0090*/  ISETP.GE.AND P0, PT, R0, UR6, PT ;  /* 0x0000000600007c0c */ /* 0x004fda000bf06270 */
[----:B------:R-:W-:Y:S05]  /*00a0*/  @P0 EXIT ;  /* 0x000000000000094d */ /* 0x000fea0003800000 */
[----:B------:R-:W0:Y:S01]  /*00b0*/  LDC.64 R2, c[0x0][0x380] ;  /* 0x0000e000ff027b82 */ /* 0x000e220000000a00 */
[----:B------:R-:W1:Y:S01]  /*00c0*/  LDCU.64 UR4, c[0x0][0x358] ;  /* 0x00006b00ff0477ac */ /* 0x000e620008000a00 */
[----:B0-----:R-:W-:-:S05]  /*00d0*/  IMAD.WIDE R2, R5, 0x4, R2 ;  /* 0x0000000405027825 */ /* 0x001fca00078e0202 */
[----:B-1----:R-:W2:Y:S04]  /*00e0*/  LDG.E R5, desc[UR4][R2.64] ;  /* 0x0000000402057981 */ /* 0x002ea8000c1e1900 */
[----:B------:R-:W2:Y:S02]  /*00f0*/  LDG.E R0, desc[UR4][R2.64+0x4] ;  /* 0x0000040402007981 */ /* 0x000ea4000c1e1900 */
[----:B--2---:R-:W-:-:S13]  /*0100*/  ISETP.GE.U32.AND P0, PT, R5, R0, PT ;  /* 0x000000000500720c */ /* 0x004fda0003f06070 */
[----:B------:R-:W-:Y:S05]  /*0110*/  @!P0 EXIT ;  /* 0x000000000000894d */ /* 0x000fea0003800000 */
[----:B------:R-:W-:Y:S04]  /*0120*/  STG.E desc[UR4][R2.64], R0 ;  /* 0x0000000002007986 */ /* 0x000fe8000c101904 */
[----:B------:R-:W-:Y:S01]  /*0130*/  STG.E desc[UR4][R2.64+0x4], R5 ;  /* 0x0000040502007986 */ /* 0x000fe2000c101904 */
[----:B------:R-:W-:Y:S05]  /*0140*/  EXIT ;  /* 0x000000000000794d */ /* 0x000fea0003800000 */
.L_x_0:
[----:B------:R-:W-:-:S00]  /*0150*/  BRA `(.L_x_0) ;  /* 0xfffffffc00fc7947 */ /* 0x000fc0000383ffff */
[----:B------:R-:W-:-:S00]  /*0160*/  NOP ;  /* 0x0000000000007918 */ /* 0x000fc00000000000 */
        /* <DEDUP_REMOVED lines=9> */
.L_x_146:


//--------------------- .text._ZN6bubble15boundary_kernelIjNS_4LessIjEELi1024EEEvPT_iT0_i --------------------------
	.section	.text._ZN6bubble15boundary_kernelIjNS_4LessIjEELi1024EEEvPT_iT0_i,"ax",@progbits
	.align	128
        .global         _ZN6bubble15boundary_kernelIjNS_4LessIjEELi1024EEEvPT_iT0_i
        .type           _ZN6bubble15boundary_kernelIjNS_4LessIjEELi1024EEEvPT_iT0_i,@function
        .size           _ZN6bubble15boundary_kernelIjNS_4LessIjEELi1024EEEvPT_iT0_i,(.L_x_147 - _ZN6bubble15boundary_kernelIjNS_4LessIjEELi1024EEEvPT_iT0_i)
        .other          _ZN6bubble15boundary_kernelIjNS_4LessIjEELi1024EEEvPT_iT0_i,@"STO_CUDA_ENTRY STV_DEFAULT"
_ZN6bubble15boundary_kernelIjNS_4LessIjEELi1024EEEvPT_iT0_i:
.text._ZN6bubble15boundary_kernelIjNS_4LessIjEELi1024EEEvPT_iT0_i:
[----:B------:R-:W-:Y:S01]  /*0000*/  LDC R1, c[0x0][0x37c] ;  /* 0x0000df00ff017b82 */ /* 0x000fe20000000800 */
[----:B------:R-:W0:Y:S07]  /*0010*/  S2R R0, SR_CTAID.X ;  /* 0x0000000000007919 */ /* 0x000e2e0000002500 */
[----:B------:R-:W0:Y:S01]  /*0020*/  LDC R3, c[0x0][0x390] ;  /* 0x0000e400ff037b82 */ /* 0x000e220000000800 */
[----:B------:R-:W1:Y:S01]  /*0030*/  LDCU UR4, c[0x0][0x388] ;  /* 0x00007100ff0477ac */ /* 0x000e620008000800 */
[----:B------:R-:W2:Y:S01]  /*0040*/  S2R R2, SR_TID.X ;  /* 0x0000000000027919 */ /* 0x000ea20000002100 */
[----:B0-----:R-:W-:-:S05]  /*0050*/  IMAD R0, R0, 0x2, R3 ;  /* 0x0000000200007824 */ /* 0x001fca00078e0203 */
[----:B------:R-:W-:-:S05]  /*0060*/  SHF.L.U32 R5, R0, 0xa, RZ ;  /* 0x0000000a00057819 */ /* 0x000fca00000006ff */
[----:B------:R-:W-:-:S05]  /*0070*/  VIADD R0, R5, 0x400 ;  /* 0x0000040005007836 */ /* 0x000fca0000000000 */
[----:B-1----:R-:W-:-:S04]  /*0080*/  ISETP.GE.AND P0, PT, R0, UR4, PT ;  /* 0x0000000400007c0c */ /* 0x002fc8000bf06270 */
[----:B--2---:R-:W-:-:S13]  /*0090*/  ISETP.NE.OR P0, PT, R2, RZ, P0 ;  /* 0x000000ff0200720c */ /* 0x004fda0000705670 */
        /* <DEDUP_REMOVED lines=11> */
.L_x_1:
        /* <DEDUP_REMOVED lines=11> */
.L_x_147:


//--------------------- .text._ZN6bubble15boundary_kernelIjNS_4LessIjEELi512EEEvPT_iT0_i --------------------------
	.section	.text._ZN6bubble15boundary_kernelIjNS_4LessIjEELi512EEEvPT_iT0_i,"ax",@progbits
	.align	128
        .global         _ZN6bubble15boundary_kernelIjNS_4LessIjEELi512EEEvPT_iT0_i
        .type           _ZN6bubble15boundary_kernelIjNS_4LessIjEELi512EEEvPT_iT0_i,@function
        .size           _ZN6bubble15boundary_kernelIjNS_4LessIjEELi512EEEvPT_iT0_i,(.L_x_148 - _ZN6bubble15boundary_kernelIjNS_4LessIjEELi512EEEvPT_iT0_i)
        .other          _ZN6bubble15boundary_kernelIjNS_4LessIjEELi512EEEvPT_iT0_i,@"STO_CUDA_ENTRY STV_DEFAULT"
_ZN6bubble15boundary_kernelIjNS_4LessIjEELi512EEEvPT_iT0_i:
.text._ZN6bubble15boundary_kernelIjNS_4LessIjEELi512EEEvPT_iT0_i:
        /* <DEDUP_REMOVED lines=21> */
.L_x_2:
        /* <DEDUP_REMOVED lines=11> */
.L_x_148:


//--------------------- .text._ZN6bubble20odd_even_tile_kernelIjNS_4LessIjEELi1024EEEvPT_iiT0_ --------------------------
	.section	.text._ZN6bubble20odd_even_tile_kernelIjNS_4LessIjEELi1024EEEvPT_iiT0_,"ax",@progbits
	.align	128
        .global         _ZN6bubble20odd_even_tile_kernelIjNS_4LessIjEELi1024EEEvPT_iiT0_
        .type           _ZN6bubble20odd_even_tile_kernelIjNS_4LessIjEELi1024EEEvPT_iiT0_,@function
        .size           _ZN6bubble20odd_even_tile_kernelIjNS_4LessIjEELi1024EEEvPT_iiT0_,(.L_x_149 - _ZN6bubble20odd_even_tile_kernelIjNS_4LessIjEELi1024EEEvPT_iiT0_)
        .other          _ZN6bubble20odd_even_tile_kernelIjNS_4LessIjEELi1024EEEvPT_iiT0_,@"STO_CUDA_ENTRY STV_DEFAULT"
_ZN6bubble20odd_even_tile_kernelIjNS_4LessIjEELi1024EEEvPT_iiT0_:
.text._ZN6bubble20odd_even_tile_kernelIjNS_4LessIjEELi1024EEEvPT_iiT0_:
[----:B------:R-:W-:Y:S08]  /*0000*/  LDC R1, c[0x0][0x37c] ;  /* 0x0000df00ff017b82 */ /* 0x000ff00000000800 */
[----:B------:R-:W0:Y:S08]  /*0010*/  S2UR UR5, SR_CTAID.X ;  /* 0x00000000000579c3 */ /* 0x000e300000002500 */
[----:B------:R-:W1:Y:S01]  /*0020*/  LDC R14, c[0x0][0x388] ;  /* 0x0000e200ff0e7b82 */ /* 0x000e620000000800 */
[----:B0-----:R-:W-:-:S06]  /*0030*/  USHF.L.U32 UR5, UR5, 0xa, URZ ;  /* 0x0000000a05057899 */ /* 0x001fcc00080006ff */
[----:B-1----:R-:W-:-:S13]  /*0040*/  ISETP.LE.AND P0, PT, R14, UR5, PT ;  /* 0x000000050e007c0c */ /* 0x002fda000bf03270 */
[----:B------:R-:W-:Y:S05]  /*0050*/  @P0 EXIT ;  /* 0x000000000000094d */ /* 0x000fea0003800000 */
[----:B------:R-:W0:Y:S01]  /*0060*/  LDCU UR8, c[0x0][0x360] ;  /* 0x00006c00ff0877ac */ /* 0x000e220008000800 */
[----:B------:R-:W1:Y:S01]  /*0070*/  S2R R16, SR_TID.X ;  /* 0x0000000000107919 */ /* 0x000e620000002100 */
[----:B------:R-:W-:Y:S01]  /*0080*/  BSSY.RECONVERGENT B0, `(.L_x_3) ;  /* 0x0000034000007945 */ /* 0x000fe20003800200 */
[----:B------:R-:W-:Y:S01]  /*0090*/  VIADD R19, R14, 0xffffffff ;  /* 0xffffffff0e137836 */ /* 0x000fe20000000000 */
[----:B------:R-:W2:Y:S01]  /*00a0*/  LDCU.64 UR10, c[0x0][0x358] ;  /* 0x00006b00ff0a77ac */ /* 0x000ea20008000a00 */
[----:B0-----:R-:W0:Y:S01]  /*00b0*/  I2F.U32.RP R0, UR8 ;  /* 0x0000000800007d06 */ /* 0x001e220008209000 */
[----:B------:R-:W-:-:S07]  /*00c0*/  LOP3.LUT R18, RZ, UR8, RZ, 0x33, !PT ;  /* 0x00000008ff127c12 */ /* 0x000fce000f8e33ff */
[----:B0-----:R-:W0:Y:S01]  /*00d0*/  MUFU.RCP R0, R0 ;  /* 0x0000000000007308 */ /* 0x001e220000001000 */
[----:B-1----:R-:W-:-:S05]  /*00e0*/  VIADD R12, R16, UR8 ;  /* 0x00000008100c7c36 */ /* 0x002fca0008000000 */
[C---:B------:R-:W-:Y:S02]  /*00f0*/  ISETP.GE.U32.AND P0, PT, R12.reuse, 0x400, PT ;  /* 0x000004000c00780c */ /* 0x040fe40003f06070 */
[----:B------:R-:W-:Y:S02]  /*0100*/  VIMNMX.U32 R5, PT, PT, R12, 0x400, !PT ;  /* 0x000004000c057848 */ /* 0x000fe40007fe0000 */
[----:B------:R-:W-:Y:S01]  /*0110*/  SEL R13, RZ, 0x1, P0 ;  /* 0x00000001ff0d7807 */ /* 0x000fe20000000000 */
[----:B0-----:R-:W-:-:S03]  /*0120*/  VIADD R2, R0, 0xffffffe ;  /* 0x0ffffffe00027836 */ /* 0x001fc60000000000 */
[----:B------:R-:W-:Y:S01]  /*0130*/  IADD3 R0, PT, PT, R5, -R12, -R13 ;  /* 0x8000000c05007210 */ /* 0x000fe20007ffe80d */
[----:B------:R0:W1:Y:S02]  /*0140*/  F2I.FTZ.U32.TRUNC.NTZ R3, R2 ;  /* 0x0000000200037305 */ /* 0x000064000021f000 */
[----:B0-----:R-:W-:Y:S02]  /*0150*/  IMAD.MOV.U32 R2, RZ, RZ, RZ ;  /* 0x000000ffff027224 */ /* 0x001fe400078e00ff */
[----:B-1----:R-:W-:-:S04]  /*0160*/  IMAD.MOV R17, RZ, RZ, -R3 ;  /* 0x000000ffff117224 */ /* 0x002fc800078e0a03 */
[----:B------:R-:W-:-:S04]  /*0170*/  IMAD R17, R17, UR8, RZ ;  /* 0x0000000811117c24 */ /* 0x000fc8000f8e02ff */
[----:B------:R-:W-:-:S06]  /*0180*/  IMAD.HI.U32 R17, R3, R17, R2 ;  /* 0x0000001103117227 */ /* 0x000fcc00078e0002 */
[----:B------:R-:W-:-:S04]  /*0190*/  IMAD.HI.U32 R3, R17, R0, RZ ;  /* 0x0000000011037227 */ /* 0x000fc800078e00ff */
[----:B------:R-:W-:-:S04]  /*01a0*/  IMAD.MOV R5, RZ, RZ, -R3 ;  /* 0x000000ffff057224 */ /* 0x000fc800078e0a03 */
[----:B------:R-:W-:-:S05]  /*01b0*/  IMAD R0, R5, UR8, R0 ;  /* 0x0000000805007c24 */ /* 0x000fca000f8e0200 */
[----:B------:R-:W-:-:S13]  /*01c0*/  ISETP.GE.U32.AND P0, PT, R0, UR8, PT ;  /* 0x0000000800007c0c */ /* 0x000fda000bf06070 */
[----:B------:R-:W-:Y:S02]  /*01d0*/  @P0 VIADD R0, R0, -UR8 ;  /* 0x8000000800000c36 */ /* 0x000fe40008000000 */
[----:B------:R-:W-:Y:S01]  /*01e0*/  @P0 VIADD R3, R3, 0x1 ;  /* 0x0000000103030836 */ /* 0x000fe20000000000 */
[----:B------:R-:W-:Y:S02]  /*01f0*/  ISETP.NE.U32.AND P0, PT, RZ, UR8, PT ;  /* 0x00000008ff007c0c */ /* 0x000fe4000bf05070 */
[----:B------:R-:W-:-:S13]  /*0200*/  ISETP.GE.U32.AND P1, PT, R0, UR8, PT ;  /* 0x0000000800007c0c */ /* 0x000fda000bf26070 */
[----:B------:R-:W-:-:S05]  /*0210*/  @P1 VIADD R3, R3, 0x1 ;  /* 0x0000000103031836 */ /* 0x000fca0000000000 */
[----:B------:R-:W-:-:S05]  /*0220*/  SEL R0, R18, R3, !P0 ;  /* 0x0000000312007207 */ /* 0x000fca0004000000 */
[----:B------:R-:W-:Y:S02]  /*0230*/  IMAD.IADD R13, R13, 0x1, R0 ;  /* 0x000000010d0d7824 */ /* 0x000fe400078e0200 */
[----:B------:R-:W-:Y:S02]  /*0240*/  IMAD.MOV.U32 R0, RZ, RZ, R16 ;  /* 0x000000ffff007224 */ /* 0x000fe400078e0010 */
[C---:B------:R-:W-:Y:S01]  /*0250*/  VIADD R15, R13.reuse, 0x1 ;  /* 0x000000010d0f7836 */ /* 0x040fe20000000000 */
[C---:B------:R-:W-:Y:S02]  /*0260*/  LOP3.LUT R20, R13.reuse, 0x3, RZ, 0xc0, !PT ;  /* 0x000000030d147812 */ /* 0x040fe400078ec0ff */
[----:B------:R-:W-:Y:S02]  /*0270*/  ISETP.GE.U32.AND P2, PT, R13, 0x3, PT ;  /* 0x000000030d00780c */ /* 0x000fe40003f46070 */
[----:B------:R-:W-:Y:S02]  /*0280*/  ISETP.NE.AND P1, PT, R20, 0x3, PT ;  /* 0x000000031400780c */ /* 0x000fe40003f25270 */
[----:B------:R-:W-:-:S11]  /*0290*/  LOP3.LUT R15, R15, 0x3, RZ, 0xc0, !PT ;  /* 0x000000030f0f7812 */ /* 0x000fd600078ec0ff */
[----:B--2---:R-:W-:Y:S05]  /*02a0*/  @!P1 BRA `(.L_x_4) ;  /* 0x0000000000449947 */ /* 0x004fea0003800000 */
[----:B------:R-:W0:Y:S01]  /*02b0*/  S2R R7, SR_CgaCtaId ;  /* 0x0000000000077919 */ /* 0x000e220000008800 */
[----:B------:R-:W1:Y:S01]  /*02c0*/  LDC.64 R2, c[0x0][0x380] ;  /* 0x0000e000ff027b82 */ /* 0x000e620000000a00 */
[----:B------:R-:W-:Y:S01]  /*02d0*/  MOV R4, 0x400 ;  /* 0x0000040000047802 */ /* 0x000fe20000000f00 */
[----:B------:R-:W-:Y:S02]  /*02e0*/  IMAD.MOV.U32 R6, RZ, RZ, RZ ;  /* 0x000000ffff067224 */ /* 0x000fe400078e00ff */
[----:B------:R-:W-:Y:S01]  /*02f0*/  IMAD.MOV.U32 R16, RZ, RZ, R0 ;  /* 0x000000ffff107224 */ /* 0x000fe200078e0000 */
[----:B0-----:R-:W-:-:S07]  /*0300*/  LEA R7, R7, R4, 0x18 ;  /* 0x0000000407077211 */ /* 0x001fce00078ec0ff */
.L_x_5:
[----:B0-----:R-:W-:-:S05]  /*0310*/  VIADD R4, R16, UR5 ;  /* 0x0000000510047c36 */ /* 0x001fca0008000000 */
[----:B------:R-:W-:-:S04]  /*0320*/  ISETP.GE.AND P1, PT, R4, R14, PT ;  /* 0x0000000e0400720c */ /* 0x000fc80003f26270 */
[----:B------:R-:W-:-:S05]  /*0330*/  SEL R5, R4, R19, !P1 ;  /* 0x0000001304057207 */ /* 0x000fca0004800000 */
[----:B-1----:R-:W-:-:S06]  /*0340*/  IMAD.WIDE R4, R5, 0x4, R2 ;  /* 0x0000000405047825 */ /* 0x002fcc00078e0202 */
[----:B------:R-:W2:Y:S01]  /*0350*/  LDG.E R4, desc[UR10][R4.64] ;  /* 0x0000000a04047981 */ /* 0x000ea2000c1e1900 */
[----:B------:R-:W-:Y:S02]  /*0360*/  IMAD R9, R16, 0x4, R7 ;  /* 0x0000000410097824 */ /* 0x000fe400078e0207 */
[----:B------:R-:W-:Y:S02]  /*0370*/  VIADD R6, R6, 0x1 ;  /* 0x0000000106067836 */ /* 0x000fe40000000000 */
[----:B------:R-:W-:-:S03]  /*0380*/  VIADD R16, R16, UR8 ;  /* 0x0000000810107c36 */ /* 0x000fc60008000000 */
[----:B------:R-:W-:Y:S01]  /*0390*/  ISETP.NE.AND P1, PT, R6, R15, PT ;  /* 0x0000000f0600720c */ /* 0x000fe20003f25270 */
[----:B--2---:R0:W-:-:S12]  /*03a0*/  STS [R9], R4 ;  /* 0x0000000409007388 */ /* 0x0041d80000000800 */
[----:B------:R-:W-:Y:S05]  /*03b0*/  @P1 BRA `(.L_x_5) ;  /* 0xfffffffc00d41947 */ /* 0x000fea000383ffff */
.L_x_4:
[----:B------:R-:W-:Y:S05]  /*03c0*/  BSYNC.RECONVERGENT B0 ;  /* 0x0000000000007941 */ /* 0x000fea0003800200 */
.L_x_3:
[----:B------:R-:W-:Y:S04]  /*03d0*/  BSSY.RECONVERGENT B0, `(.L_x_6) ;  /* 0x0000026000007945 */ /* 0x000fe80003800200 */
[----:B------:R-:W-:Y:S05]  /*03e0*/  @!P2 BRA `(.L_x_7) ;  /* 0x000000000090a947 */ /* 0x000fea0003800000 */
[----:B0-----:R-:W0:Y:S01]  /*03f0*/  S2R R4, SR_CgaCtaId ;  /* 0x0000000000047919 */ /* 0x001e220000008800 */
[----:B------:R-:W1:Y:S01]  /*0400*/  LDC.64 R2, c[0x0][0x380] ;  /* 0x0000e000ff027b82 */ /* 0x000e620000000a00 */
[----:B------:R-:W-:-:S04]  /*0410*/  MOV R21, 0x400 ;  /* 0x0000040000157802 */ /* 0x000fc80000000f00 */
[----:B0-----:R-:W-:-:S07]  /*0420*/  LEA R21, R4, R21, 0x18 ;  /* 0x0000001504157211 */ /* 0x001fce00078ec0ff */
.L_x_8:
[----:B------:R-:W-:-:S04]  /*0430*/  VIADD R7, R16, UR5 ;  /* 0x0000000510077c36 */ /* 0x000fc80008000000 */
[C---:B--2---:R-:W-:Y:S01]  /*0440*/  VIADD R4, R7.reuse, UR8 ;  /* 0x0000000807047c36 */ /* 0x044fe20008000000 */
[----:B------:R-:W-:-:S03]  /*0450*/  ISETP.GE.AND P4, PT, R7, R14, PT ;  /* 0x0000000e0700720c */ /* 0x000fc60003f86270 */
[C---:B------:R-:W-:Y:S01]  /*0460*/  VIADD R5, R4.reuse, UR8 ;  /* 0x0000000804057c36 */ /* 0x040fe20008000000 */
[CC--:B------:R-:W-:Y:S02]  /*0470*/  ISETP.GE.AND P1, PT, R4.reuse, R14.reuse, PT ;  /* 0x0000000e0400720c */ /* 0x0c0fe40003f26270 */
[-C--:B------:R-:W-:Y:S01]  /*0480*/  SEL R23, R7, R19.reuse, !P4 ;  /* 0x0000001307177207 */ /* 0x080fe20006000000 */
[C---:B------:R-:W-:Y:S01]  /*0490*/  VIADD R6, R5.reuse, UR8 ;  /* 0x0000000805067c36 */ /* 0x040fe20008000000 */
[CC--:B------:R-:W-:Y:S02]  /*04a0*/  ISETP.GE.AND P2, PT, R5.reuse, R14.reuse, PT ;  /* 0x0000000e0500720c */ /* 0x0c0fe40003f46270 */
[-C--:B------:R-:W-:Y:S02]  /*04b0*/  SEL R7, R4, R19.reuse, !P1 ;  /* 0x0000001304077207 */ /* 0x080fe40004800000 */
[C---:B------:R-:W-:Y:S02]  /*04c0*/  ISETP.GE.AND P3, PT, R6.reuse, R14, PT ;  /* 0x0000000e0600720c */ /* 0x040fe40003f66270 */
[-C--:B------:R-:W-:Y:S01]  /*04d0*/  SEL R9, R5, R19.reuse, !P2 ;  /* 0x0000001305097207 */ /* 0x080fe20005000000 */
[----:B-1----:R-:W-:Y:S01]  /*04e0*/  IMAD.WIDE R4, R23, 0x4, R2 ;  /* 0x0000000417047825 */ /* 0x002fe200078e0202 */
[----:B------:R-:W-:-:S03]  /*04f0*/  SEL R11, R6, R19, !P3 ;  /* 0x00000013060b7207 */ /* 0x000fc60005800000 */
[--C-:B------:R-:W-:Y:S02]  /*0500*/  IMAD.WIDE R6, R7, 0x4, R2.reuse ;  /* 0x0000000407067825 */ /* 0x100fe400078e0202 */
[----:B------:R-:W2:Y:S02]  /*0510*/  LDG.E R4, desc[UR10][R4.64] ;  /* 0x0000000a04047981 */ /* 0x000ea4000c1e1900 */
[--C-:B------:R-:W-:Y:S02]  /*0520*/  IMAD.WIDE R8, R9, 0x4, R2.reuse ;  /* 0x0000000409087825 */ /* 0x100fe400078e0202 */
[----:B------:R-:W3:Y:S02]  /*0530*/  LDG.E R6, desc[UR10][R6.64] ;  /* 0x0000000a06067981 */ /* 0x000ee4000c1e1900 */
[----:B------:R-:W-:Y:S02]  /*0540*/  IMAD.WIDE R10, R11, 0x4, R2 ;  /* 0x000000040b0a7825 */ /* 0x000fe400078e0202 */
[----:B------:R-:W4:Y:S04]  /*0550*/  LDG.E R8, desc[UR10][R8.64] ;  /* 0x0000000a08087981 */ /* 0x000f28000c1e1900 */
[----:B------:R-:W5:Y:S01]  /*0560*/  LDG.E R10, desc[UR10][R10.64] ;  /* 0x0000000a0a0a7981 */ /* 0x000f62000c1e1900 */
[----:B------:R-:W0:Y:S01]  /*0570*/  LDC R22, c[0x0][0x360] ;  /* 0x0000d800ff167b82 */ /* 0x000e220000000800 */
[----:B------:R-:W-:-:S04]  /*0580*/  IMAD R29, R16, 0x4, R21 ;  /* 0x00000004101d7824 */ /* 0x000fc800078e0215 */
[----:B0-----:R-:W-:-:S05]  /*0590*/  IMAD R23, R22, 0x4, R29 ;  /* 0x0000000416177824 */ /* 0x001fca00078e021d */
[----:B------:R-:W-:-:S05]  /*05a0*/  LEA R25, R22, R23, 0x2 ;  /* 0x0000001716197211 */ /* 0x000fca00078e10ff */
[C---:B------:R-:W-:Y:S02]  /*05b0*/  IMAD R27, R22.reuse, 0x4, R25 ;  /* 0x00000004161b7824 */ /* 0x040fe400078e0219 */
[----:B------:R-:W-:-:S05]  /*05c0*/  IMAD R16, R22, 0x4, R16 ;  /* 0x0000000416107824 */ /* 0x000fca00078e0210 */
[----:B------:R-:W-:Y:S01]  /*05d0*/  ISETP.GE.U32.AND P1, PT, R16, 0x400, PT ;  /* 0x000004001000780c */ /* 0x000fe20003f26070 */
[----:B--2---:R2:W-:Y:S04]  /*05e0*/  STS [R29], R4 ;  /* 0x000000041d007388 */ /* 0x0045e80000000800 */
[----:B---3--:R2:W-:Y:S04]  /*05f0*/  STS [R23], R6 ;  /* 0x0000000617007388 */ /* 0x0085e80000000800 */
[----:B----4-:R2:W-:Y:S04]  /*0600*/  STS [R25], R8 ;  /* 0x0000000819007388 */ /* 0x0105e80000000800 */
[----:B-----5:R2:W-:Y:S01]  /*0610*/  STS [R27], R10 ;  /* 0x0000000a1b007388 */ /* 0x0205e20000000800 */
[----:B------:R-:W-:Y:S05]  /*0620*/  @!P1 BRA `(.L_x_8) ;  /* 0xfffffffc00809947 */ /* 0x000fea000383ffff */
.L_x_7:
[----:B------:R-:W-:Y:S05]  /*0630*/  BSYNC.RECONVERGENT B0 ;  /* 0x0000000000007941 */ /* 0x000fea0003800200 */
.L_x_6:
[----:B------:R-:W1:Y:S02]  /*0640*/  LDCU UR4, c[0x0][0x38c] ;  /* 0x00007180ff0477ac */ /* 0x000e640008000800 */
[----:B-1----:R-:W-:Y:S01]  /*0650*/  UISETP.GE.AND UP0, UPT, UR4, 0x1, UPT ;  /* 0x000000010400788c */ /* 0x002fe2000bf06270 */
[----:B------:R-:W-:Y:S08]  /*0660*/  BAR.SYNC.DEFER_BLOCKING 0x0 ;  /* 0x0000000000007b1d */ /* 0x000ff00000010000 */
[----:B------:R-:W-:Y:S05]  /*0670*/  BRA.U !UP0, `(.L_x_9) ;  /* 0x0000000908dc7547 */ /* 0x000fea000b800000 */
[C---:B------:R-:W-:Y:S01]  /*0680*/  ISETP.GE.U32.AND P1, PT, R12.reuse, 0x200, PT ;  /* 0x000002000c00780c */ /* 0x040fe20003f26070 */
[----:B------:R-:W1:Y:S01]  /*0690*/  S2UR UR6, SR_CgaCtaId ;  /* 0x00000000000679c3 */ /* 0x000e620000008800 */
[C---:B------:R-:W-:Y:S01]  /*06a0*/  VIMNMX.U32 R3, PT, PT, R12.reuse, 0x200, !PT ;  /* 0x000002000c037848 */ /* 0x040fe20007fe0000 */
[----:B------:R-:W-:Y:S01]  /*06b0*/  UMOV UR4, 0x400 ;  /* 0x0000040000047882 */ /* 0x000fe20000000000 */
[----:B--2---:R-:W-:Y:S01]  /*06c0*/  SEL R10, RZ, 0x1, P1 ;  /* 0x00000001ff0a7807 */ /* 0x004fe20000800000 */
[----:B0-----:R-:W-:-:S03]  /*06d0*/  VIADD R4, R12, UR8 ;  /* 0x000000080c047c36 */ /* 0x001fc60008000000 */
[----:B------:R-:W-:Y:S01]  /*06e0*/  IADD3 R2, PT, PT, R3, -R12, -R10 ;  /* 0x8000000c03027210 */ /* 0x000fe20007ffe80a */
[----:B------:R-:W-:-:S04]  /*06f0*/  VIADD R11, R4, UR8 ;  /* 0x00000008040b7c36 */ /* 0x000fc80008000000 */
[----:B------:R-:W-:-:S04]  /*0700*/  IMAD.HI.U32 R17, R17, R2, RZ ;  /* 0x0000000211117227 */ /* 0x000fc800078e00ff */
[----:B------:R-:W-:-:S04]  /*0710*/  IMAD.MOV R3, RZ, RZ, -R17 ;  /* 0x000000ffff037224 */ /* 0x000fc800078e0a11 */
[----:B------:R-:W-:Y:S02]  /*0720*/  IMAD R3, R3, UR8, R2 ;  /* 0x0000000803037c24 */ /* 0x000fe4000f8e0202 */
[----:B------:R-:W0:Y:S01]  /*0730*/  LDC R2, c[0x0][0x360] ;  /* 0x0000d800ff027b82 */ /* 0x000e220000000800 */
[----:B-1----:R-:W-:Y:S02]  /*0740*/  ULEA UR6, UR6, UR4, 0x18 ;  /* 0x0000000406067291 */ /* 0x002fe4000f8ec0ff */
[----:B------:R-:W-:Y:S01]  /*0750*/  ISETP.GE.U32.AND P1, PT, R3, UR8, PT ;  /* 0x0000000803007c0c */ /* 0x000fe2000bf26070 */
[----:B------:R-:W-:-:S12]  /*0760*/  UMOV UR4, URZ ;  /* 0x000000ff00047c82 */ /* 0x000fd80008000000 */
[----:B------:R-:W-:Y:S02]  /*0770*/  @P1 VIADD R3, R3, -UR8 ;  /* 0x8000000803031c36 */ /* 0x000fe40008000000 */
[----:B------:R-:W-:-:S03]  /*0780*/  @P1 VIADD R17, R17, 0x1 ;  /* 0x0000000111111836 */ /* 0x000fc60000000000 */
[----:B------:R-:W-:Y:S02]  /*0790*/  ISETP.GE.U32.AND P2, PT, R3, UR8, PT ;  /* 0x0000000803007c0c */ /* 0x000fe4000bf46070 */
[----:B------:R-:W-:-:S05]  /*07a0*/  LEA R3, R0, UR6, 0x3 ;  /* 0x0000000600037c11 */ /* 0x000fca000f8e18ff */
[----:B0-----:R-:W-:-:S04]  /*07b0*/  IMAD R5, R2, 0x8, R3 ;  /* 0x0000000802057824 */ /* 0x001fc800078e0203 */
[----:B------:R-:W-:Y:S02]  /*07c0*/  IMAD R14, R2, 0x8, R5 ;  /* 0x00000008020e7824 */ /* 0x000fe400078e0205 */
[----:B------:R-:W-:-:S05]  /*07d0*/  @P2 VIADD R17, R17, 0x1 ;  /* 0x0000000111112836 */ /* 0x000fca0000000000 */
[----:B------:R-:W-:-:S05]  /*07e0*/  SEL R17, R18, R17, !P0 ;  /* 0x0000001112117207 */ /* 0x000fca0004000000 */
[----:B------:R-:W-:-:S05]  /*07f0*/  IMAD.IADD R10, R10, 0x1, R17 ;  /* 0x000000010a0a7824 */ /* 0x000fca00078e0211 */
[----:B------:R-:W-:-:S07]  /*0800*/  LOP3.LUT R16, R10, 0x3, RZ, 0xc0, !PT ;  /* 0x000000030a107812 */ /* 0x000fce00078ec0ff */
.L_x_32:
[----:B------:R-:W-:Y:S01]  /*0810*/  ISETP.GT.U32.AND P0, PT, R0, 0x1ff, PT ;  /* 0x000001ff0000780c */ /* 0x000fe20003f04070 */
[----:B------:R-:W-:-:S12]  /*0820*/  BSSY.RECONVERGENT B0, `(.L_x_10) ;  /* 0x000003d000007945 */ /* 0x000fd80003800200 */
[----:B01----:R-:W-:Y:S05]  /*0830*/  @P0 BRA `(.L_x_11) ;  /* 0x0000000000ec0947 */ /* 0x003fea0003800000 */
[----:B------:R-:W-:Y:S01]  /*0840*/  ISETP.NE.AND P0, PT, R16, 0x3, PT ;  /* 0x000000031000780c */ /* 0x000fe20003f05270 */
[----:B------:R-:W-:Y:S01]  /*0850*/  BSSY.RECONVERGENT B1, `(.L_x_12) ;  /* 0x000001a000017945 */ /* 0x000fe20003800200 */
[----:B------:R-:W-:-:S11]  /*0860*/  IMAD.MOV.U32 R7, RZ, RZ, R0 ;  /* 0x000000ffff077224 */ /* 0x000fd600078e0000 */
[----:B------:R-:W-:Y:S05]  /*0870*/  @!P0 BRA `(.L_x_13) ;  /* 0x00000000005c8947 */ /* 0x000fea0003800000 */
[----:B------:R-:W0:Y:S02]  /*0880*/  LDS.64 R6, [R3] ;  /* 0x0000000003067984 */ /* 0x000e240000000a00 */
[----:B0-----:R-:W-:Y:S01]  /*0890*/  ISETP.GE.U32.AND P0, PT, R6, R7, PT ;  /* 0x000000070600720c */ /* 0x001fe20003f06070 */
[----:B------:R-:W-:Y:S02]  /*08a0*/  IMAD.MOV.U32 R8, RZ, RZ, R7 ;  /* 0x000000ffff087224 */ /* 0x000fe400078e0007 */
[----:B------:R-:W-:Y:S02]  /*08b0*/  IMAD.MOV.U32 R9, RZ, RZ, R6 ;  /* 0x000000ffff097224 */ /* 0x000fe400078e0006 */
[----:B------:R-:W-:-:S08]  /*08c0*/  IMAD.MOV.U32 R7, RZ, RZ, R12 ;  /* 0x000000ffff077224 */ /* 0x000fd000078e000c */
[----:B------:R0:W-:Y:S01]  /*08d0*/  @P0 STS.64 [R3], R8 ;  /* 0x0000000803000388 */ /* 0x0001e20000000a00 */
[----:B------:R-:W-:-:S13]  /*08e0*/  ISETP.NE.AND P0, PT, R16, RZ, PT ;  /* 0x000000ff1000720c */ /* 0x000fda0003f05270 */
[----:B0-----:R-:W-:Y:S05]  /*08f0*/  @!P0 BRA `(.L_x_13) ;  /* 0x00000000003c8947 */ /* 0x001fea0003800000 */
[----:B------:R-:W0:Y:S02]  /*0900*/  LDS.64 R6, [R5] ;  /* 0x0000000005067984 */ /* 0x000e240000000a00 */
[----:B0-----:R-:W-:Y:S01]  /*0910*/  ISETP.GE.U32.AND P0, PT, R6, R7, PT ;  /* 0x000000070600720c */ /* 0x001fe20003f06070 */
[----:B------:R-:W-:Y:S01]  /*0920*/  IMAD.MOV.U32 R8, RZ, RZ, R7 ;  /* 0x000000ffff087224 */ /* 0x000fe200078e0007 */
[----:B------:R-:W-:Y:S01]  /*0930*/  MOV R9, R6 ;  /* 0x0000000600097202 */ /* 0x000fe20000000f00 */
[----:B------:R-:W-:-:S10]  /*0940*/  IMAD.MOV.U32 R7, RZ, RZ, R4 ;  /* 0x000000ffff077224 */ /* 0x000fd400078e0004 */
[----:B------:R0:W-:Y:S01]  /*0950*/  @P0 STS.64 [R5], R8 ;  /* 0x0000000805000388 */ /* 0x0001e20000000a00 */
[----:B------:R-:W-:-:S13]  /*0960*/  ISETP.NE.AND P0, PT, R16, 0x1, PT ;  /* 0x000000011000780c */ /* 0x000fda0003f05270 */
[----:B0-----:R-:W-:Y:S05]  /*0970*/  @!P0 BRA `(.L_x_13) ;  /* 0x00000000001c8947 */ /* 0x001fea0003800000 */
[----:B------:R-:W0:Y:S02]  /*0980*/  LDS.64 R6, [R14] ;  /* 0x000000000e067984 */ /* 0x000e240000000a00 */
[----:B0-----:R-:W-:Y:S01]  /*0990*/  ISETP.GE.U32.AND P0, PT, R6, R7, PT ;  /* 0x000000070600720c */ /* 0x001fe20003f06070 */
[----:B------:R-:W-:Y:S02]  /*09a0*/  IMAD.MOV.U32 R8, RZ, RZ, R7 ;  /* 0x000000ffff087224 */ /* 0x000fe400078e0007 */
[----:B------:R-:W-:Y:S02]  /*09b0*/  IMAD.MOV.U32 R9, RZ, RZ, R6 ;  /* 0x000000ffff097224 */ /* 0x000fe400078e0006 */
[----:B------:R-:W-:-:S08]  /*09c0*/  IMAD.MOV.U32 R7, RZ, RZ, R11 ;  /* 0x000000ffff077224 */ /* 0x000fd000078e000b */
[----:B------:R0:W-:Y:S01]  /*09d0*/  @P0 STS.64 [R14], R8 ;  /* 0x000000080e000388 */ /* 0x0001e20000000a00 */
[----:B------:R-:W-:-:S07]  /*09e0*/  @P0 IMAD.MOV.U32 R7, RZ, RZ, R11 ;  /* 0x000000ffff070224 */ /* 0x000fce00078e000b */
.L_x_13:
[----:B------:R-:W-:Y:S05]  /*09f0*/  BSYNC.RECONVERGENT B1 ;  /* 0x0000000000017941 */ /* 0x000fea0003800200 */
.L_x_12:
[----:B------:R-:W-:-:S13]  /*0a00*/  ISETP.GE.U32.AND P0, PT, R10, 0x3, PT ;  /* 0x000000030a00780c */ /* 0x000fda0003f06070 */
[----:B------:R-:W-:Y:S05]  /*0a10*/  @!P0 BRA `(.L_x_11) ;  /* 0x0000000000748947 */ /* 0x000fea0003800000 */
[----:B------:R-:W-:-:S05]  /*0a20*/  LEA R6, R7, UR6, 0x3 ;  /* 0x0000000607067c11 */ /* 0x000fca000f8e18ff */
[----:B0-----:R-:W-:-:S07]  /*0a30*/  VIADD R9, R6, 0x4 ;  /* 0x0000000406097836 */ /* 0x001fce0000000000 */
.L_x_14:
[----:B------:R-:W-:Y:S01]  /*0a40*/  LDS R6, [R9+-0x4] ;  /* 0xfffffc0009067984 */ /* 0x000fe20000000800 */
[C-C-:B------:R-:W-:Y:S02]  /*0a50*/  IMAD R17, R2.reuse, 0x8, R9.reuse ;  /* 0x0000000802117824 */ /* 0x140fe400078e0209 */
[C---:B------:R-:W-:Y:S01]  /*0a60*/  IMAD R21, R2.reuse, 0x10, R9 ;  /* 0x0000001002157824 */ /* 0x040fe200078e0209 */
[----:B------:R-:W0:Y:S01]  /*0a70*/  LDS R8, [R9] ;  /* 0x0000000009087984 */ /* 0x000e220000000800 */
[----:B------:R-:W-:Y:S01]  /*0a80*/  IMAD R7, R2, 0x4, R7 ;  /* 0x0000000402077824 */ /* 0x000fe200078e0207 */
[----:B0-----:R-:W-:-:S13]  /*0a90*/  ISETP.GE.U32.AND P0, PT, R6, R8, PT ;  /* 0x000000080600720c */ /* 0x001fda0003f06070 */
[----:B------:R0:W-:Y:S04]  /*0aa0*/  @P0 STS [R9+-0x4], R8 ;  /* 0xfffffc0809000388 */ /* 0x0001e80000000800 */
[----:B------:R1:W-:Y:S04]  /*0ab0*/  @P0 STS [R9], R6 ;  /* 0x0000000609000388 */ /* 0x0003e80000000800 */
[----:B------:R-:W-:Y:S01]  /*0ac0*/  LDS R18, [R17+-0x4] ;  /* 0xfffffc0011127984 */ /* 0x000fe20000000800 */
[----:B0-----:R-:W-:-:S03]  /*0ad0*/  IMAD R8, R2, 0x18, R9 ;  /* 0x0000001802087824 */ /* 0x001fc600078e0209 */
[----:B------:R-:W0:Y:S01]  /*0ae0*/  LDS R19, [R17] ;  /* 0x0000000011137984 */ /* 0x000e220000000800 */
[----:B-1----:R-:W-:Y:S01]  /*0af0*/  IMAD R9, R2, 0x20, R9 ;  /* 0x0000002002097824 */ /* 0x002fe200078e0209 */
[----:B0-----:R-:W-:-:S13]  /*0b00*/  ISETP.GE.U32.AND P0, PT, R18, R19, PT ;  /* 0x000000131200720c */ /* 0x001fda0003f06070 */
[----:B------:R-:W-:Y:S04]  /*0b10*/  @P0 STS [R17+-0x4], R19 ;  /* 0xfffffc1311000388 */ /* 0x000fe80000000800 */
[----:B------:R-:W-:Y:S04]  /*0b20*/  @P0 STS [R17], R18 ;  /* 0x0000001211000388 */ /* 0x000fe80000000800 */
[----:B------:R-:W-:Y:S04]  /*0b30*/  LDS R22, [R21+-0x4] ;  /* 0xfffffc0015167984 */ /* 0x000fe80000000800 */
[----:B------:R-:W0:Y:S02]  /*0b40*/  LDS R23, [R21] ;  /* 0x0000000015177984 */ /* 0x000e240000000800 */
[----:B0-----:R-:W-:-:S13]  /*0b50*/  ISETP.GE.U32.AND P0, PT, R22, R23, PT ;  /* 0x000000171600720c */ /* 0x001fda0003f06070 */
[----:B------:R-:W-:Y:S04]  /*0b60*/  @P0 STS [R21+-0x4], R23 ;  /* 0xfffffc1715000388 */ /* 0x000fe80000000800 */
[----:B------:R-:W-:Y:S04]  /*0b70*/  @P0 STS [R21], R22 ;  /* 0x0000001615000388 */ /* 0x000fe80000000800 */
[----:B------:R-:W-:Y:S04]  /*0b80*/  LDS R25, [R8+-0x4] ;  /* 0xfffffc0008197984 */ /* 0x000fe80000000800 */
[----:B------:R-:W0:Y:S02]  /*0b90*/  LDS R6, [R8] ;  /* 0x0000000008067984 */ /* 0x000e240000000800 */
[----:B0-----:R-:W-:-:S13]  /*0ba0*/  ISETP.GE.U32.AND P0, PT, R25, R6, PT ;  /* 0x000000061900720c */ /* 0x001fda0003f06070 */
[----:B------:R1:W-:Y:S04]  /*0bb0*/  @P0 STS [R8+-0x4], R6 ;  /* 0xfffffc0608000388 */ /* 0x0003e80000000800 */
[----:B------:R1:W-:Y:S01]  /*0bc0*/  @P0 STS [R8], R25 ;  /* 0x0000001908000388 */ /* 0x0003e20000000800 */
[----:B------:R-:W-:-:S13]  /*0bd0*/  ISETP.GE.U32.AND P0, PT, R7, 0x200, PT ;  /* 0x000002000700780c */ /* 0x000fda0003f06070 */
[----:B-1----:R-:W-:Y:S05]  /*0be0*/  @!P0 BRA `(.L_x_14) ;  /* 0xfffffffc00948947 */ /* 0x002fea000383ffff */
.L_x_11:
[----:B------:R-:W-:Y:S05]  /*0bf0*/  BSYNC.RECONVERGENT B0 ;  /* 0x0000000000007941 */ /* 0x000fea0003800200 */
.L_x_10:
[----:B------:R-:W-:Y:S01]  /*0c00*/  BAR.SYNC.DEFER_BLOCKING 0x0 ;  /* 0x0000000000007b1d */ /* 0x000fe20000010000 */
[----:B------:R-:W-:-:S05]  /*0c10*/  ISETP.GT.U32.AND P0, PT, R0, 0x1ff, PT ;  /* 0x000001ff0000780c */ /* 0x000fca0003f04070 */
[----:B------:R-:W-:Y:S08]  /*0c20*/  BSSY.RECONVERGENT B1, `(.L_x_15) ;  /* 0x0000057000017945 */ /* 0x000ff00003800200 */
[----:B------:R-:W-:Y:S05]  /*0c30*/  @P0 BRA `(.L_x_16) ;  /* 0x0000000400540947 */ /* 0x000fea0003800000 */
[----:B------:R-:W-:Y:S01]  /*0c40*/  ISETP.NE.AND P0, PT, R16, 0x3, PT ;  /* 0x000000031000780c */ /* 0x000fe20003f05270 */
[----:B------:R-:W-:Y:S01]  /*0c50*/  BSSY.RECONVERGENT B0, `(.L_x_17) ;  /* 0x0000023000007945 */ /* 0x000fe20003800200 */
[----:B------:R-:W-:-:S11]  /*0c60*/  IMAD.MOV.U32 R6, RZ, RZ, R0 ;  /* 0x000000ffff067224 */ /* 0x000fd600078e0000 */
[----:B------:R-:W-:Y:S05]  /*0c70*/  @!P0 BRA `(.L_x_18) ;  /* 0x0000000000808947 */ /* 0x000fea0003800000 */
[----:B------:R-:W-:Y:S01]  /*0c80*/  ISETP.NE.AND P0, PT, R0, 0x1ff, PT ;  /* 0x000001ff0000780c */ /* 0x000fe20003f05270 */
[----:B------:R-:W-:Y:S01]  /*0c90*/  BSSY.RECONVERGENT B2, `(.L_x_19) ;  /* 0x0000008000027945 */ /* 0x000fe20003800200 */
[----:B------:R-:W-:-:S11]  /*0ca0*/  ISETP.NE.AND P1, PT, R16, RZ, PT ;  /* 0x000000ff1000720c */ /* 0x000fd60003f25270 */
[----:B------:R-:W-:Y:S05]  /*0cb0*/  @!P0 BRA `(.L_x_20) ;  /* 0x0000000000148947 */ /* 0x000fea0003800000 */
[----:B------:R-:W-:Y:S04]  /*0cc0*/  LDS R6, [R3+0x4] ;  /* 0x0000040003067984 */ /* 0x000fe80000000800 */
[----:B------:R-:W1:Y:S02]  /*0cd0*/  LDS R7, [R3+0x8] ;  /* 0x0000080003077984 */ /* 0x000e640000000800 */
[----:B-1----:R-:W-:-:S13]  /*0ce0*/  ISETP.GE.U32.AND P0, PT, R6, R7, PT ;  /* 0x000000070600720c */ /* 0x002fda0003f06070 */
[----:B------:R1:W-:Y:S04]  /*0cf0*/  @P0 STS [R3+0x4], R7 ;  /* 0x0000040703000388 */ /* 0x0003e80000000800 */
[----:B------:R1:W-:Y:S02]  /*0d00*/  @P0 STS [R3+0x8], R6 ;  /* 0x0000080603000388 */ /* 0x0003e40000000800 */
.L_x_20:
[----:B------:R-:W-:Y:S05]  /*0d10*/  BSYNC.RECONVERGENT B2 ;  /* 0x0000000000027941 */ /* 0x000fea0003800200 */
.L_x_19:
[----:B-1----:R-:W-:Y:S01]  /*0d20*/  IMAD.MOV.U32 R6, RZ, RZ, R12 ;  /* 0x000000ffff067224 */ /* 0x002fe200078e000c */
[----:B------:R-:W-:Y:S06]  /*0d30*/  @!P1 BRA `(.L_x_18) ;  /* 0x0000000000509947 */ /* 0x000fec0003800000 */
[----:B------:R-:W-:Y:S01]  /*0d40*/  ISETP.NE.AND P1, PT, R12, 0x1ff, PT ;  /* 0x000001ff0c00780c */ /* 0x000fe20003f25270 */
[----:B------:R-:W-:Y:S01]  /*0d50*/  BSSY.RECONVERGENT B2, `(.L_x_21) ;  /* 0x0000009000027945 */ /* 0x000fe20003800200 */
[----:B------:R-:W-:-:S04]  /*0d60*/  ISETP.NE.AND P2, PT, R16, 0x1, PT ;  /* 0x000000011000780c */ /* 0x000fc80003f45270 */
[----:B------:R-:W-:-:S07]  /*0d70*/  ISETP.EQ.OR P0, PT, R4, 0x1ff, !P2 ;  /* 0x000001ff0400780c */ /* 0x000fce0005702670 */
[----:B------:R-:W-:Y:S06]  /*0d80*/  @!P1 BRA `(.L_x_22) ;  /* 0x0000000000149947 */ /* 0x000fec0003800000 */
[----:B------:R-:W-:Y:S04]  /*0d90*/  LDS R6, [R5+0x4] ;  /* 0x0000040005067984 */ /* 0x000fe80000000800 */
[----:B------:R-:W1:Y:S02]  /*0da0*/  LDS R7, [R5+0x8] ;  /* 0x0000080005077984 */ /* 0x000e640000000800 */
[----:B-1----:R-:W-:-:S13]  /*0db0*/  ISETP.GE.U32.AND P1, PT, R6, R7, PT ;  /* 0x000000070600720c */ /* 0x002fda0003f26070 */
[----:B------:R1:W-:Y:S04]  /*0dc0*/  @P1 STS [R5+0x4], R7 ;  /* 0x0000040705001388 */ /* 0x0003e80000000800 */
[----:B------:R1:W-:Y:S02]  /*0dd0*/  @P1 STS [R5+0x8], R6 ;  /* 0x0000080605001388 */ /* 0x0003e40000000800 */
.L_x_22:
[----:B------:R-:W-:Y:S05]  /*0de0*/  BSYNC.RECONVERGENT B2 ;  /* 0x0000000000027941 */ /* 0x000fea0003800200 */
.L_x_21:
[----:B-1----:R-:W-:Y:S01]  /*0df0*/  SEL R6, R4, R11, !P2 ;  /* 0x0000000b04067207 */ /* 0x002fe20005000000 */
[----:B------:R-:W-:Y:S06]  /*0e00*/  @P0 BRA `(.L_x_18) ;  /* 0x00000000001c0947 */ /* 0x000fec0003800000 */
[----:B------:R-:W-:Y:S01]  /*0e10*/  LDS R7, [R14+0x4] ;  /* 0x000004000e077984 */ /* 0x000fe20000000800 */
[----:B------:R-:W-:-:S03]  /*0e20*/  IMAD.MOV.U32 R6, RZ, RZ, R11 ;  /* 0x000000ffff067224 */ /* 0x000fc600078e000b */
[----:B0-----:R-:W0:Y:S02]  /*0e30*/  LDS R8, [R14+0x8] ;  /* 0x000008000e087984 */ /* 0x001e240000000800 */
[----:B0-----:R-:W-:-:S13]  /*0e40*/  ISETP.GE.U32.AND P0, PT, R7, R8, PT ;  /* 0x000000080700720c */ /* 0x001fda0003f06070 */
[----:B------:R1:W-:Y:S01]  /*0e50*/  @P0 STS [R14+0x4], R8 ;  /* 0x000004080e000388 */ /* 0x0003e20000000800 */
[----:B------:R-:W-:-:S03]  /*0e60*/  @P0 IMAD.MOV.U32 R6, RZ, RZ, R11 ;  /* 0x000000ffff060224 */ /* 0x000fc600078e000b */
[----:B------:R1:W-:Y:S04]  /*0e70*/  @P0 STS [R14+0x8], R7 ;  /* 0x000008070e000388 */ /* 0x0003e80000000800 */
.L_x_18:
[----:B------:R-:W-:Y:S05]  /*0e80*/  BSYNC.RECONVERGENT B0 ;  /* 0x0000000000007941 */ /* 0x000fea0003800200 */
.L_x_17:
[----:B------:R-:W-:-:S13]  /*0e90*/  ISETP.GE.U32.AND P0, PT, R10, 0x3, PT ;  /* 0x000000030a00780c */ /* 0x000fda0003f06070 */
[----:B------:R-:W-:Y:S05]  /*0ea0*/  @!P0 BRA `(.L_x_16) ;  /* 0x0000000000b88947 */ /* 0x000fea0003800000 */
.L_x_31:
[C---:B------:R-:W-:Y:S01]  /*0eb0*/  ISETP.NE.AND P2, PT, R6.reuse, 0x1ff, PT ;  /* 0x000001ff0600780c */ /* 0x040fe20003f45270 */
[----:B0-----:R-:W-:Y:S01]  /*0ec0*/  VIADD R9, R6, UR8 ;  /* 0x0000000806097c36 */ /* 0x001fe20008000000 */
[----:B------:R-:W-:Y:S03]  /*0ed0*/  BSSY.RECONVERGENT B0, `(.L_x_23) ;  /* 0x000000d000007945 */ /* 0x000fe60003800200 */
[C---:B------:R-:W-:Y:S01]  /*0ee0*/  VIADD R17, R9.reuse, UR8 ;  /* 0x0000000809117c36 */ /* 0x040fe20008000000 */
[----:B------:R-:W-:-:S04]  /*0ef0*/  ISETP.NE.AND P3, PT, R9, 0x1ff, PT ;  /* 0x000001ff0900780c */ /* 0x000fc80003f65270 */
[C---:B------:R-:W-:Y:S02]  /*0f00*/  IADD3 R18, PT, PT, R17.reuse, UR8, RZ ;  /* 0x0000000811127c10 */ /* 0x040fe4000fffe0ff */
[----:B------:R-:W-:Y:S02]  /*0f10*/  ISETP.NE.AND P0, PT, R17, 0x1ff, PT ;  /* 0x000001ff1100780c */ /* 0x000fe40003f05270 */
[----:B------:R-:W-:Y:S01]  /*0f20*/  ISETP.NE.AND P1, PT, R18, 0x1ff, PT ;  /* 0x000001ff1200780c */ /* 0x000fe20003f25270 */
[----:B------:R-:W-:-:S12]  /*0f30*/  @!P2 BRA `(.L_x_24) ;  /* 0x000000000018a947 */ /* 0x000fd80003800000 */
[----:B------:R-:W-:-:S05]  /*0f40*/  LEA R6, R6, UR6, 0x3 ;  /* 0x0000000606067c11 */ /* 0x000fca000f8e18ff */
[----:B-1----:R-:W-:Y:S04]  /*0f50*/  LDS R7, [R6+0x4] ;  /* 0x0000040006077984 */ /* 0x002fe80000000800 */
[----:B------:R-:W0:Y:S02]  /*0f60*/  LDS R8, [R6+0x8] ;  /* 0x0000080006087984 */ /* 0x000e240000000800 */
[----:B0-----:R-:W-:-:S13]  /*0f70*/  ISETP.GE.U32.AND P2, PT, R7, R8, PT ;  /* 0x000000080700720c */ /* 0x001fda0003f46070 */
[----:B------:R0:W-:Y:S04]  /*0f80*/  @P2 STS [R6+0x4], R8 ;  /* 0x0000040806002388 */ /* 0x0001e80000000800 */
[----:B------:R0:W-:Y:S02]  /*0f90*/  @P2 STS [R6+0x8], R7 ;  /* 0x0000080706002388 */ /* 0x0001e40000000800 */
.L_x_24:
[----:B------:R-:W-:Y:S05]  /*0fa0*/  BSYNC.RECONVERGENT B0 ;  /* 0x0000000000007941 */ /* 0x000fea0003800200 */
.L_x_23:
[----:B------:R-:W-:Y:S04]  /*0fb0*/  BSSY.RECONVERGENT B0, `(.L_x_25) ;  /* 0x0000008000007945 */ /* 0x000fe80003800200 */
[----:B------:R-:W-:Y:S05]  /*0fc0*/  @!P3 BRA `(.L_x_26) ;  /* 0x000000000018b947 */ /* 0x000fea0003800000 */
[----:B------:R-:W-:-:S05]  /*0fd0*/  LEA R9, R9, UR6, 0x3 ;  /* 0x0000000609097c11 */ /* 0x000fca000f8e18ff */
[----:B0-----:R-:W-:Y:S04]  /*0fe0*/  LDS R6, [R9+0x4] ;  /* 0x0000040009067984 */ /* 0x001fe80000000800 */
[----:B-1----:R-:W0:Y:S02]  /*0ff0*/  LDS R7, [R9+0x8] ;  /* 0x0000080009077984 */ /* 0x002e240000000800 */
[----:B0-----:R-:W-:-:S13]  /*1000*/  ISETP.GE.U32.AND P2, PT, R6, R7, PT ;  /* 0x000000070600720c */ /* 0x001fda0003f46070 */
[----:B------:R2:W-:Y:S04]  /*1010*/  @P2 STS [R9+0x4], R7 ;  /* 0x0000040709002388 */ /* 0x0005e80000000800 */
[----:B------:R2:W-:Y:S02]  /*1020*/  @P2 STS [R9+0x8], R6 ;  /* 0x0000080609002388 */ /* 0x0005e40000000800 */
.L_x_26:
[----:B------:R-:W-:Y:S05]  /*1030*/  BSYNC.RECONVERGENT B0 ;  /* 0x0000000000007941 */ /* 0x000fea0003800200 */
.L_x_25:
[----:B------:R-:W-:Y:S04]  /*1040*/  BSSY.RECONVERGENT B0, `(.L_x_27) ;  /* 0x0000008000007945 */ /* 0x000fe80003800200 */
[----:B------:R-:W-:Y:S05]  /*1050*/  @!P0 BRA `(.L_x_28) ;  /* 0x0000000000188947 */ /* 0x000fea0003800000 */
[----:B------:R-:W-:-:S05]  /*1060*/  LEA R17, R17, UR6, 0x3 ;  /* 0x0000000611117c11 */ /* 0x000fca000f8e18ff */
[----:B0-2---:R-:W-:Y:S04]  /*1070*/  LDS R6, [R17+0x4] ;  /* 0x0000040011067984 */ /* 0x005fe80000000800 */
[----:B-1----:R-:W0:Y:S02]  /*1080*/  LDS R7, [R17+0x8] ;  /* 0x0000080011077984 */ /* 0x002e240000000800 */
[----:B0-----:R-:W-:-:S13]  /*1090*/  ISETP.GE.U32.AND P0, PT, R6, R7, PT ;  /* 0x000000070600720c */ /* 0x001fda0003f06070 */
[----:B------:R3:W-:Y:S04]  /*10a0*/  @P0 STS [R17+0x4], R7 ;  /* 0x0000040711000388 */ /* 0x0007e80000000800 */
[----:B------:R3:W-:Y:S02]  /*10b0*/  @P0 STS [R17+0x8], R6 ;  /* 0x0000080611000388 */ /* 0x0007e40000000800 */
.L_x_28:
[----:B------:R-:W-:Y:S05]  /*10c0*/  BSYNC.RECONVERGENT B0 ;  /* 0x0000000000007941 */ /* 0x000fea0003800200 */
.L_x_27:
[----:B------:R-:W-:Y:S04]  /*10d0*/  BSSY.RECONVERGENT B0, `(.L_x_29) ;  /* 0x0000008000007945 */ /* 0x000fe80003800200 */
[----:B------:R-:W-:Y:S05]  /*10e0*/  @!P1 BRA `(.L_x_30) ;  /* 0x0000000000189947 */ /* 0x000fea0003800000 */
[----:B0-23--:R-:W-:-:S05]  /*10f0*/  LEA R6, R18, UR6, 0x3 ;  /* 0x0000000612067c11 */ /* 0x00dfca000f8e18ff */
[----:B-1----:R-:W-:Y:S04]  /*1100*/  LDS R7, [R6+0x4] ;  /* 0x0000040006077984 */ /* 0x002fe80000000800 */
[----:B------:R-:W0:Y:S02]  /*1110*/  LDS R8, [R6+0x8] ;  /* 0x0000080006087984 */ /* 0x000e240000000800 */
[----:B0-----:R-:W-:-:S13]  /*1120*/  ISETP.GE.U32.AND P0, PT, R7, R8, PT ;  /* 0x000000080700720c */ /* 0x001fda0003f06070 */
[----:B------:R4:W-:Y:S04]  /*1130*/  @P0 STS [R6+0x4], R8 ;  /* 0x0000040806000388 */ /* 0x0009e80000000800 */
[----:B------:R4:W-:Y:S02]  /*1140*/  @P0 STS [R6+0x8], R7 ;  /* 0x0000080706000388 */ /* 0x0009e40000000800 */
.L_x_30:
[----:B------:R-:W-:Y:S05]  /*1150*/  BSYNC.RECONVERGENT B0 ;  /* 0x0000000000007941 */ /* 0x000fea0003800200 */
.L_x_29:
[----:B0-234-:R-:W-:-:S05]  /*1160*/  VIADD R6, R18, UR8 ;  /* 0x0000000812067c36 */ /* 0x01dfca0008000000 */
[----:B------:R-:W-:-:S13]  /*1170*/  ISETP.GE.U32.AND P0, PT, R6, 0x200, PT ;  /* 0x000002000600780c */ /* 0x000fda0003f06070 */
[----:B------:R-:W-:Y:S05]  /*1180*/  @!P0 BRA `(.L_x_31) ;  /* 0xfffffffc00488947 */ /* 0x000fea000383ffff */
.L_x_16:
[----:B------:R-:W-:Y:S05]  /*1190*/  BSYNC.RECONVERGENT B1 ;  /* 0x0000000000017941 */ /* 0x000fea0003800200 */
.L_x_15:
[----:B------:R-:W2:Y:S01]  /*11a0*/  LDCU UR7, c[0x0][0x38c] ;  /* 0x00007180ff0777ac */ /* 0x000ea20008000800 */
[----:B------:R-:W-:-:S04]  /*11b0*/  UIADD3 UR4, UPT, UPT, UR4, 0x1, URZ ;  /* 0x0000000104047890 */ /* 0x000fc8000fffe0ff */
[----:B--2---:R-:W-:Y:S01]  /*11c0*/  UISETP.NE.AND UP0, UPT, UR4, UR7, UPT ;  /* 0x000000070400728c */ /* 0x004fe2000bf05270 */
[----:B------:R-:W-:Y:S08]  /*11d0*/  BAR.SYNC.DEFER_BLOCKING 0x0 ;  /* 0x0000000000007b1d */ /* 0x000ff00000010000 */
[----:B------:R-:W-:Y:S05]  /*11e0*/  BRA.U UP0, `(.L_x_32) ;  /* 0xfffffff500887547 */ /* 0x000fea000b83ffff */
.L_x_9:
[----:B------:R-:W-:Y:S01]  /*11f0*/  ISETP.NE.AND P0, PT, R20, 0x3, PT ;  /* 0x000000031400780c */ /* 0x000fe20003f05270 */
[----:B------:R-:W-:Y:S01]  /*1200*/  BSSY.RECONVERGENT B0, `(.L_x_33) ;  /* 0x0000016000007945 */ /* 0x000fe20003800200 */
[----:B------:R-:W-:-:S11]  /*1210*/  ISETP.GE.U32.AND P1, PT, R13, 0x3, PT ;  /* 0x000000030d00780c */ /* 0x000fd60003f26070 */
[----:B------:R-:W-:Y:S05]  /*1220*/  @!P0 BRA `(.L_x_34) ;  /* 0x00000000004c8947 */ /* 0x000fea0003800000 */
[----:B------:R-:W3:Y:S01]  /*1230*/  S2UR UR6, SR_CgaCtaId ;  /* 0x00000000000679c3 */ /* 0x000ee20000008800 */
[----:B------:R-:W-:Y:S01]  /*1240*/  UMOV UR4, 0x400 ;  /* 0x0000040000047882 */ /* 0x000fe20000000000 */
[----:B-1----:R-:W-:-:S06]  /*1250*/  VIADD R7, R0, UR5 ;  /* 0x0000000500077c36 */ /* 0x002fcc0008000000 */
[----:B0-2---:R-:W0:Y:S08]  /*1260*/  LDC R8, c[0x0][0x388] ;  /* 0x0000e200ff087b82 */ /* 0x005e300000000800 */
[----:B------:R-:W1:Y:S01]  /*1270*/  LDC.64 R4, c[0x0][0x380] ;  /* 0x0000e000ff047b82 */ /* 0x000e620000000a00 */
[----:B---3--:R-:W-:-:S06]  /*1280*/  ULEA UR4, UR6, UR4, 0x18 ;  /* 0x0000000406047291 */ /* 0x008fcc000f8ec0ff */
[----:B------:R-:W-:Y:S01]  /*1290*/  LEA R6, R0, UR4, 0x2 ;  /* 0x0000000400067c11 */ /* 0x000fe2000f8e10ff */
[----:B------:R-:W-:Y:S02]  /*12a0*/  IMAD R0, R15, UR8, R0 ;  /* 0x000000080f007c24 */ /* 0x000fe4000f8e0200 */
[----:B------:R-:W-:-:S07]  /*12b0*/  IMAD.MOV R15, RZ, RZ, -R15 ;  /* 0x000000ffff0f7224 */ /* 0x000fce00078e0a0f */
.L_x_35:
[C---:B0-----:R-:W-:Y:S01]  /*12c0*/  ISETP.GE.AND P0, PT, R7.reuse, R8, PT ;  /* 0x000000080700720c */ /* 0x041fe20003f06270 */
[----:B------:R-:W0:Y:S01]  /*12d0*/  LDC R11, c[0x0][0x360] ;  /* 0x0000d800ff0b7b82 */ /* 0x000e220000000800 */
[----:B-1----:R-:W-:-:S04]  /*12e0*/  IMAD.WIDE R2, R7, 0x4, R4 ;  /* 0x0000000407027825 */ /* 0x002fc800078e0204 */
[----:B------:R-:W-:Y:S02]  /*12f0*/  VIADD R15, R15, 0x1 ;  /* 0x000000010f0f7836 */ /* 0x000fe40000000000 */
[----:B------:R-:W-:-:S05]  /*1300*/  VIADD R7, R7, UR8 ;  /* 0x0000000807077c36 */ /* 0x000fca0008000000 */
[----:B------:R0:W1:Y:S02]  /*1310*/  @!P0 LDS R9, [R6] ;  /* 0x0000000006098984 */ /* 0x0000640000000800 */
[----:B0-----:R-:W-:Y:S02]  /*1320*/  IMAD R6, R11, 0x4, R6 ;  /* 0x000000040b067824 */ /* 0x001fe400078e0206 */
[----:B-1----:R3:W-:Y:S01]  /*1330*/  @!P0 STG.E desc[UR10][R2.64], R9 ;  /* 0x0000000902008986 */ /* 0x0027e2000c10190a */
[----:B------:R-:W-:-:S13]  /*1340*/  ISETP.NE.AND P0, PT, R15, RZ, PT ;  /* 0x000000ff0f00720c */ /* 0x000fda0003f05270 */
[----:B---3--:R-:W-:Y:S05]  /*1350*/  @P0 BRA `(.L_x_35) ;  /* 0xfffffffc00d80947 */ /* 0x008fea000383ffff */
.L_x_34:
[----:B------:R-:W-:Y:S05]  /*1360*/  BSYNC.RECONVERGENT B0 ;  /* 0x0000000000007941 */ /* 0x000fea0003800200 */
.L_x_33:
[----:B------:R-:W-:Y:S05]  /*1370*/  @!P1 EXIT ;  /* 0x000000000000994d */ /* 0x000fea0003800000 */
[----:B------:R-:W3:Y:S01]  /*1380*/  S2UR UR6, SR_CgaCtaId ;  /* 0x00000000000679c3 */ /* 0x000ee20000008800 */
[C---:B------:R-:W-:Y:S01]  /*1390*/  VIADD R11, R0.reuse, UR5 ;  /* 0x00000005000b7c36 */ /* 0x040fe20008000000 */
[----:B------:R-:W-:Y:S01]  /*13a0*/  UMOV UR4, 0x400 ;  /* 0x0000040000047882 */ /* 0x000fe20000000000 */
[----:B--2---:R-:W-:Y:S01]  /*13b0*/  IMAD.SHL.U32 R10, R0, 0x4, RZ ;  /* 0x00000004000a7824 */ /* 0x004fe200078e00ff */
[----:B------:R-:W2:Y:S01]  /*13c0*/  LDCU UR9, c[0x0][0x388] ;  /* 0x00007100ff0977ac */ /* 0x000ea20008000800 */
[----:B------:R-:W-:-:S03]  /*13d0*/  VIADD R13, R11, UR8 ;  /* 0x000000080b0d7c36 */ /* 0x000fc60008000000 */
[----:B------:R-:W4:Y:S01]  /*13e0*/  LDC R12, c[0x0][0x360] ;  /* 0x0000d800ff0c7b82 */ /* 0x000f220000000800 */
[----:B---3--:R-:W-:-:S04]  /*13f0*/  ULEA UR4, UR6, UR4, 0x18 ;  /* 0x0000000406047291 */ /* 0x008fc8000f8ec0ff */
[----:B------:R-:W-:Y:S02]  /*1400*/  ULEA UR6, UR8, UR4, 0x3 ;  /* 0x0000000408067291 */ /* 0x000fe4000f8e18ff */
[----:B------:R-:W-:Y:S01]  /*1410*/  UIMAD UR7, UR8, 0xc, UR4 ;  /* 0x0000000c080778a4 */ /* 0x000fe2000f8e0204 */
[C-C-:B----4-:R-:W-:Y:S01]  /*1420*/  IMAD R15, R12.reuse, 0x2, R11.reuse ;  /* 0x000000020c0f7824 */ /* 0x150fe200078e020b */
[----:B------:R-:W-:Y:S01]  /*1430*/  ULEA UR5, UR8, UR4, 0x2 ;  /* 0x0000000408057291 */ /* 0x000fe2000f8e10ff */
[----:B--2---:R-:W-:-:S11]  /*1440*/  IMAD R17, R12, 0x3, R11 ;  /* 0x000000030c117824 */ /* 0x004fd600078e020b */
.L_x_36:
[----:B------:R-:W-:Y:S02]  /*1450*/  ISETP.GE.AND P0, PT, R11, UR9, PT ;  /* 0x000000090b007c0c */ /* 0x000fe4000bf06270 */
[----:B------:R-:W-:Y:S02]  /*1460*/  ISETP.GE.AND P1, PT, R13, UR9, PT ;  /* 0x000000090d007c0c */ /* 0x000fe4000bf26270 */
[----:B------:R-:W-:Y:S02]  /*1470*/  ISETP.GE.AND P2, PT, R15, UR9, PT ;  /* 0x000000090f007c0c */ /* 0x000fe4000bf46270 */
[----:B------:R-:W-:Y:S02]  /*1480*/  ISETP.GE.AND P3, PT, R17, UR9, PT ;  /* 0x0000000911007c0c */ /* 0x000fe4000bf66270 */
[----:B------:R-:W-:-:S04]  /*1490*/  IADD3 R0, PT, PT, R0, UR8, R12 ;  /* 0x0000000800007c10 */ /* 0x000fc8000fffe00c */
[----:B------:R-:W-:Y:S01]  /*14a0*/  IADD3 R0, PT, PT, R0, UR8, R12 ;  /* 0x0000000800007c10 */ /* 0x000fe2000fffe00c */
[----:B--2---:R-:W2:Y:S01]  /*14b0*/  @!P0 LDS R19, [R10+UR4] ;  /* 0x000000040a138984 */ /* 0x004ea20008000800 */
[----:B0-----:R-:W0:Y:S03]  /*14c0*/  @!P0 LDC.64 R4, c[0x0][0x380] ;  /* 0x0000e000ff048b82 */ /* 0x001e260000000a00 */
[----:B------:R-:W3:Y:S04]  /*14d0*/  @!P1 LDS R21, [R10+UR5] ;  /* 0x000000050a159984 */ /* 0x000ee80008000800 */
[----:B------:R-:W4:Y:S01]  /*14e0*/  @!P2 LDS R23, [R10+UR6] ;  /* 0x000000060a17a984 */ /* 0x000f220008000800 */
[----:B-1----:R-:W1:Y:S03]  /*14f0*/  @!P1 LDC.64 R8, c[0x0][0x380] ;  /* 0x0000e000ff089b82 */ /* 0x002e660000000a00 */
[----:B------:R5:W4:Y:S05]  /*1500*/  @!P3 LDS R25, [R10+UR7] ;  /* 0x000000070a19b984 */ /* 0x000b2a0008000800 */
[----:B------:R-:W3:Y:S01]  /*1510*/  @!P2 LDC.64 R6, c[0x0][0x380] ;  /* 0x0000e000ff06ab82 */ /* 0x000ee20000000a00 */
[----:B-----5:R-:W-:-:S07]  /*1520*/  IMAD R10, R12, 0x10, R10 ;  /* 0x000000100c0a7824 */ /* 0x020fce00078e020a */
[----:B------:R-:W5:Y:S01]  /*1530*/  @!P3 LDC.64 R2, c[0x0][0x380] ;  /* 0x0000e000ff02bb82 */ /* 0x000f620000000a00 */
[----:B0-----:R-:W-:-:S04]  /*1540*/  @!P0 IMAD.WIDE R4, R11, 0x4, R4 ;  /* 0x000000040b048825 */ /* 0x001fc800078e0204 */
[----:B------:R-:W-:Y:S02]  /*1550*/  IMAD R11, R12, 0x4, R11 ;  /* 0x000000040c0b7824 */ /* 0x000fe400078e020b */
[----:B-1----:R-:W-:-:S04]  /*1560*/  @!P1 IMAD.WIDE R8, R13, 0x4, R8 ;  /* 0x000000040d089825 */ /* 0x002fc800078e0208 */
[----:B------:R-:W-:Y:S01]  /*1570*/  IMAD R13, R12, 0x4, R13 ;  /* 0x000000040c0d7824 */ /* 0x000fe200078e020d */
[----:B--2---:R2:W-:Y:S01]  /*1580*/  @!P0 STG.E desc[UR10][R4.64], R19 ;  /* 0x0000001304008986 */ /* 0x0045e2000c10190a */
[----:B---3--:R-:W-:Y:S01]  /*1590*/  @!P2 IMAD.WIDE R6, R15, 0x4, R6 ;  /* 0x000000040f06a825 */ /* 0x008fe200078e0206 */
[----:B------:R-:W-:Y:S02]  /*15a0*/  ISETP.GE.U32.AND P0, PT, R0, 0x400, PT ;  /* 0x000004000000780c */ /* 0x000fe40003f06070 */
[----:B------:R2:W-:Y:S01]  /*15b0*/  @!P1 STG.E desc[UR10][R8.64], R21 ;  /* 0x0000001508009986 */ /* 0x0005e2000c10190a */
[----:B------:R-:W-:-:S03]  /*15c0*/  IMAD R15, R12, 0x4, R15 ;  /* 0x000000040c0f7824 */ /* 0x000fc600078e020f */
[----:B----4-:R2:W-:Y:S01]  /*15d0*/  @!P2 STG.E desc[UR10][R6.64], R23 ;  /* 0x000000170600a986 */ /* 0x0105e2000c10190a */
[----:B-----5:R-:W-:-:S04]  /*15e0*/  @!P3 IMAD.WIDE R2, R17, 0x4, R2 ;  /* 0x000000041102b825 */ /* 0x020fc800078e0202 */
[----:B------:R-:W-:Y:S01]  /*15f0*/  IMAD R17, R12, 0x4, R17 ;  /* 0x000000040c117824 */ /* 0x000fe200078e0211 */
[----:B------:R2:W-:Y:S01]  /*1600*/  @!P3 STG.E desc[UR10][R2.64], R25 ;  /* 0x000000190200b986 */ /* 0x0005e2000c10190a */
[----:B------:R-:W-:Y:S05]  /*1610*/  @!P0 BRA `(.L_x_36) ;  /* 0xfffffffc008c8947 */ /* 0x000fea000383ffff */
[----:B------:R-:W-:Y:S05]  /*1620*/  EXIT ;  /* 0x000000000000794d */ /* 0x000fea0003800000 */
.L_x_37:
        /* <DEDUP_REMOVED lines=13> */
.L_x_149:


//--------------------- .text._ZN6bubble20odd_even_tile_kernelIjNS_4LessIjEELi512EEEvPT_iiT0_ --------------------------
	.section	.text._ZN6bubble20odd_even_tile_kernelIjNS_4LessIjEELi512EEEvPT_iiT0_,"ax",@progbits
	.align	128
        .global         _ZN6bubble20odd_even_tile_kernelIjNS_4LessIjEELi512EEEvPT_iiT0_
        .type           _ZN6bubble20odd_even_tile_kernelIjNS_4LessIjEELi512EEEvPT_iiT0_,@function
        .size           _ZN6bubble20odd_even_tile_kernelIjNS_4LessIjEELi512EEEvPT_iiT0_,(.L_x_150 - _ZN6bubble20odd_even_tile_kernelIjNS_4LessIjEELi512EEEvPT_iiT0_)
        .other          _ZN6bubble20odd_even_tile_kernelIjNS_4LessIjEELi512EEEvPT_iiT0_,@"STO_CUDA_ENTRY STV_DEFAULT"
_ZN6bubble20odd_even_tile_kernelIjNS_4LessIjEELi512EEEvPT_iiT0_:
.text._ZN6bubble20odd_even_tile_kernelIjNS_4LessIjEELi512EEEvPT_iiT0_:
[----:B------:R-:W-:Y:S08]  /*0000*/  LDC R1, c[0x0][0x37c] ;  /* 0x0000df00ff017b82 */ /* 0x000ff00000000800 */
[----:B------:R-:W0:Y:S08]  /*0010*/  S2UR UR5, SR_CTAID.X ;  /* 0x00000000000579c3 */ /* 0x000e300000002500 */
[----:B------:R-:W1:Y:S01]  /*0020*/  LDC R2, c[0x0][0x388] ;  /* 0x0000e200ff027b82 */ /* 0x000e620000000800 */
[----:B0-----:R-:W-:-:S06]  /*0030*/  USHF.L.U32 UR5, UR5, 0x9, URZ ;  /* 0x0000000905057899 */ /* 0x001fcc00080006ff */
[----:B-1----:R-:W-:-:S13]  /*0040*/  ISETP.LE.AND P0, PT, R2, UR5, PT ;  /* 0x0000000502007c0c */ /* 0x002fda000bf03270 */
[----:B------:R-:W-:Y:S05]  /*0050*/  @P0 EXIT ;  /* 0x000000000000094d */ /* 0x000fea0003800000 */
[----:B------:R-:W0:Y:S01]  /*0060*/  S2R R0, SR_TID.X ;  /* 0x0000000000007919 */ /* 0x000e220000002100 */
[----:B------:R-:W1:Y:S01]  /*0070*/  LDCU.64 UR10, c[0x0][0x358] ;  /* 0x00006b00ff0a77ac */ /* 0x000e620008000a00 */
[----:B------:R-:W-:Y:S01]  /*0080*/  BSSY.RECONVERGENT B0, `(.L_x_38) ;  /* 0x000005b000007945 */ /* 0x000fe20003800200 */
[----:B0-----:R-:W-:-:S13]  /*0090*/  ISETP.GT.U32.AND P0, PT, R0, 0x1ff, PT ;  /* 0x000001ff0000780c */ /* 0x001fda0003f04070 */
[----:B-1----:R-:W-:Y:S05]  /*00a0*/  @P0 BRA `(.L_x_39) ;  /* 0x0000000400600947 */ /* 0x002fea0003800000 */
[----:B------:R-:W0:Y:S01]  /*00b0*/  LDC R3, c[0x0][0x360] ;  /* 0x0000d800ff037b82 */ /* 0x000e220000000800 */
[----:B------:R-:W-:Y:S01]  /*00c0*/  BSSY.RECONVERGENT B1, `(.L_x_40) ;  /* 0x0000032000017945 */ /* 0x000fe20003800200 */
[----:B0-----:R-:W0:Y:S01]  /*00d0*/  I2F.U32.RP R9, R3 ;  /* 0x0000000300097306 */ /* 0x001e220000209000 */
[----:B------:R-:W-:Y:S01]  /*00e0*/  IMAD.IADD R6, R0, 0x1, R3 ;  /* 0x0000000100067824 */ /* 0x000fe200078e0203 */
[----:B------:R-:W-:-:S04]  /*00f0*/  ISETP.NE.U32.AND P2, PT, R3, RZ, PT ;  /* 0x000000ff0300720c */ /* 0x000fc80003f45070 */
[C---:B------:R-:W-:Y:S02]  /*0100*/  ISETP.GE.U32.AND P0, PT, R6.reuse, 0x200, PT ;  /* 0x000002000600780c */ /* 0x040fe40003f06070 */
[----:B------:R-:W-:Y:S01]  /*0110*/  VIMNMX.U32 R7, PT, PT, R6, 0x200, !PT ;  /* 0x0000020006077848 */ /* 0x000fe20007fe0000 */
[----:B0-----:R-:W0:Y:S02]  /*0120*/  MUFU.RCP R9, R9 ;  /* 0x0000000900097308 */ /* 0x001e240000001000 */
[----:B0-----:R-:W-:-:S06]  /*0130*/  VIADD R4, R9, 0xffffffe ;  /* 0x0ffffffe09047836 */ /* 0x001fcc0000000000 */
[----:B------:R0:W1:Y:S02]  /*0140*/  F2I.FTZ.U32.TRUNC.NTZ R5, R4 ;  /* 0x0000000400057305 */ /* 0x000064000021f000 */
[----:B0-----:R-:W-:Y:S02]  /*0150*/  IMAD.MOV.U32 R4, RZ, RZ, RZ ;  /* 0x000000ffff047224 */ /* 0x001fe400078e00ff */
[----:B-1----:R-:W-:-:S04]  /*0160*/  IMAD.MOV R8, RZ, RZ, -R5 ;  /* 0x000000ffff087224 */ /* 0x002fc800078e0a05 */
[----:B------:R-:W-:Y:S01]  /*0170*/  IMAD R11, R8, R3, RZ ;  /* 0x00000003080b7224 */ /* 0x000fe200078e02ff */
[----:B------:R-:W-:-:S03]  /*0180*/  SEL R8, RZ, 0x1, P0 ;  /* 0x00000001ff087807 */ /* 0x000fc60000000000 */
[----:B------:R-:W-:Y:S01]  /*0190*/  IMAD.HI.U32 R5, R5, R11, R4 ;  /* 0x0000000b05057227 */ /* 0x000fe200078e0004 */
[----:B------:R-:W-:-:S05]  /*01a0*/  IADD3 R6, PT, PT, R7, -R6, -R8 ;  /* 0x8000000607067210 */ /* 0x000fca0007ffe808 */
[----:B------:R-:W-:-:S04]  /*01b0*/  IMAD.HI.U32 R5, R5, R6, RZ ;  /* 0x0000000605057227 */ /* 0x000fc800078e00ff */
[----:B------:R-:W-:-:S04]  /*01c0*/  IMAD.MOV R4, RZ, RZ, -R5 ;  /* 0x000000ffff047224 */ /* 0x000fc800078e0a05 */
[----:B------:R-:W-:-:S05]  /*01d0*/  IMAD R6, R3, R4, R6 ;  /* 0x0000000403067224 */ /* 0x000fca00078e0206 */
[----:B------:R-:W-:-:S13]  /*01e0*/  ISETP.GE.U32.AND P0, PT, R6, R3, PT ;  /* 0x000000030600720c */ /* 0x000fda0003f06070 */
[----:B------:R-:W-:Y:S02]  /*01f0*/  @P0 IMAD.IADD R6, R6, 0x1, -R3 ;  /* 0x0000000106060824 */ /* 0x000fe400078e0a03 */
[----:B------:R-:W-:-:S03]  /*0200*/  @P0 VIADD R5, R5, 0x1 ;  /* 0x0000000105050836 */ /* 0x000fc60000000000 */
[----:B------:R-:W-:Y:S01]  /*0210*/  ISETP.GE.U32.AND P1, PT, R6, R3, PT ;  /* 0x000000030600720c */ /* 0x000fe20003f26070 */
[----:B------:R-:W-:-:S12]  /*0220*/  VIADD R6, R2, 0xffffffff ;  /* 0xffffffff02067836 */ /* 0x000fd80000000000 */
[----:B------:R-:W-:Y:S01]  /*0230*/  @P1 VIADD R5, R5, 0x1 ;  /* 0x0000000105051836 */ /* 0x000fe20000000000 */
[----:B------:R-:W-:-:S05]  /*0240*/  @!P2 LOP3.LUT R5, RZ, R3, RZ, 0x33, !PT ;  /* 0x00000003ff05a212 */ /* 0x000fca00078e33ff */
[----:B------:R-:W-:Y:S02]  /*0250*/  IMAD.IADD R7, R8, 0x1, R5 ;  /* 0x0000000108077824 */ /* 0x000fe400078e0205 */
[----:B------:R-:W-:-:S03]  /*0260*/  IMAD.MOV.U32 R8, RZ, RZ, R0 ;  /* 0x000000ffff087224 */ /* 0x000fc600078e0000 */
[C---:B------:R-:W-:Y:S02]  /*0270*/  LOP3.LUT R4, R7.reuse, 0x3, RZ, 0xc0, !PT ;  /* 0x0000000307047812 */ /* 0x040fe400078ec0ff */
[----:B------:R-:W-:Y:S02]  /*0280*/  ISETP.GE.U32.AND P1, PT, R7, 0x3, PT ;  /* 0x000000030700780c */ /* 0x000fe40003f26070 */
[----:B------:R-:W-:-:S13]  /*0290*/  ISETP.NE.AND P0, PT, R4, 0x3, PT ;  /* 0x000000030400780c */ /* 0x000fda0003f05270 */
[----:B------:R-:W-:Y:S05]  /*02a0*/  @!P0 BRA `(.L_x_41) ;  /* 0x00000000004c8947 */ /* 0x000fea0003800000 */
[----:B------:R-:W0:Y:S01]  /*02b0*/  S2R R13, SR_CgaCtaId ;  /* 0x00000000000d7919 */ /* 0x000e220000008800 */
[----:B------:R-:W1:Y:S01]  /*02c0*/  LDC.64 R4, c[0x0][0x380] ;  /* 0x0000e000ff047b82 */ /* 0x000e620000000a00 */
[----:B------:R-:W-:Y:S01]  /*02d0*/  MOV R8, 0x400 ;  /* 0x0000040000087802 */ /* 0x000fe20000000f00 */
[----:B------:R-:W-:Y:S02]  /*02e0*/  VIADD R7, R7, 0x1 ;  /* 0x0000000107077836 */ /* 0x000fe40000000000 */
[----:B------:R-:W-:-:S03]  /*02f0*/  HFMA2 R9, -RZ, RZ, 0, 0 ;  /* 0x00000000ff097431 */ /* 0x000fc600000001ff */
[----:B------:R-:W-:Y:S02]  /*0300*/  LOP3.LUT R12, R7, 0x3, RZ, 0xc0, !PT ;  /* 0x00000003070c7812 */ /* 0x000fe400078ec0ff */
[----:B0-----:R-:W-:Y:S01]  /*0310*/  LEA R13, R13, R8, 0x18 ;  /* 0x000000080d0d7211 */ /* 0x001fe200078ec0ff */
[----:B------:R-:W-:-:S07]  /*0320*/  IMAD.MOV.U32 R8, RZ, RZ, R0 ;  /* 0x000000ffff087224 */ /* 0x000fce00078e0000 */
.L_x_42:
[----:B0-----:R-:W-:-:S05]  /*0330*/  VIADD R7, R8, UR5 ;  /* 0x0000000508077c36 */ /* 0x001fca0008000000 */
[----:B------:R-:W-:-:S04]  /*0340*/  ISETP.GE.AND P0, PT, R7, R2, PT ;  /* 0x000000020700720c */ /* 0x000fc80003f06270 */
[----:B------:R-:W-:-:S05]  /*0350*/  SEL R11, R7, R6, !P0 ;  /* 0x00000006070b7207 */ /* 0x000fca0004000000 */
[----:B-1----:R-:W-:-:S06]  /*0360*/  IMAD.WIDE R10, R11, 0x4, R4 ;  /* 0x000000040b0a7825 */ /* 0x002fcc00078e0204 */
[----:B------:R-:W2:Y:S01]  /*0370*/  LDG.E R10, desc[UR10][R10.64] ;  /* 0x0000000a0a0a7981 */ /* 0x000ea2000c1e1900 */
[----:B------:R-:W-:Y:S02]  /*0380*/  IMAD R7, R8, 0x4, R13 ;  /* 0x0000000408077824 */ /* 0x000fe400078e020d */
[----:B------:R-:W-:Y:S02]  /*0390*/  VIADD R9, R9, 0x1 ;  /* 0x0000000109097836 */ /* 0x000fe40000000000 */
[----:B------:R-:W-:-:S03]  /*03a0*/  IMAD.IADD R8, R3, 0x1, R8 ;  /* 0x0000000103087824 */ /* 0x000fc600078e0208 */
[----:B------:R-:W-:Y:S01]  /*03b0*/  ISETP.NE.AND P0, PT, R9, R12, PT ;  /* 0x0000000c0900720c */ /* 0x000fe20003f05270 */
[----:B--2---:R0:W-:-:S12]  /*03c0*/  STS [R7], R10 ;  /* 0x0000000a07007388 */ /* 0x0041d80000000800 */
[----:B------:R-:W-:Y:S05]  /*03d0*/  @P0 BRA `(.L_x_42) ;  /* 0xfffffffc00d40947 */ /* 0x000fea000383ffff */
.L_x_41:
[----:B------:R-:W-:Y:S05]  /*03e0*/  BSYNC.RECONVERGENT B1 ;  /* 0x0000000000017941 */ /* 0x000fea0003800200 */
.L_x_40:
[----:B------:R-:W-:Y:S05]  /*03f0*/  @!P1 BRA `(.L_x_39) ;  /* 0x00000000008c9947 */ /* 0x000fea0003800000 */
[----:B0-----:R-:W0:Y:S01]  /*0400*/  S2R R10, SR_CgaCtaId ;  /* 0x00000000000a7919 */ /* 0x001e220000008800 */
[----:B------:R-:W1:Y:S01]  /*0410*/  LDC.64 R4, c[0x0][0x380] ;  /* 0x0000e000ff047b82 */ /* 0x000e620000000a00 */
[----:B------:R-:W-:-:S04]  /*0420*/  MOV R7, 0x400 ;  /* 0x0000040000077802 */ /* 0x000fc80000000f00 */
[----:B0-----:R-:W-:-:S07]  /*0430*/  LEA R7, R10, R7, 0x18 ;  /* 0x000000070a077211 */ /* 0x001fce00078ec0ff */
.L_x_43:
[----:B------:R-:W-:-:S04]  /*0440*/  VIADD R11, R8, UR5 ;  /* 0x00000005080b7c36 */ /* 0x000fc80008000000 */
[C---:B--2---:R-:W-:Y:S01]  /*0450*/  IMAD.IADD R9, R11.reuse, 0x1, R3 ;  /* 0x000000010b097824 */ /* 0x044fe200078e0203 */
[----:B------:R-:W-:-:S03]  /*0460*/  ISETP.GE.AND P3, PT, R11, R2, PT ;  /* 0x000000020b00720c */ /* 0x000fc60003f66270 */
[C-C-:B------:R-:W-:Y:S01]  /*0470*/  IMAD.IADD R13, R9.reuse, 0x1, R3.reuse ;  /* 0x00000001090d7824 */ /* 0x140fe200078e0203 */
[----:B------:R-:W-:Y:S02]  /*0480*/  ISETP.GE.AND P0, PT, R9, R2, PT ;  /* 0x000000020900720c */ /* 0x000fe40003f06270 */
[----:B------:R-:W-:Y:S01]  /*0490*/  SEL R17, R11, R6, !P3 ;  /* 0x000000060b117207 */ /* 0x000fe20005800000 */
[C---:B------:R-:W-:Y:S01]  /*04a0*/  IMAD.IADD R15, R13.reuse, 0x1, R3 ;  /* 0x000000010d0f7824 */ /* 0x040fe200078e0203 */
[----:B------:R-:W-:Y:S02]  /*04b0*/  ISETP.GE.AND P1, PT, R13, R2, PT ;  /* 0x000000020d00720c */ /* 0x000fe40003f26270 */
[----:B------:R-:W-:Y:S01]  /*04c0*/  SEL R11, R9, R6, !P0 ;  /* 0x00000006090b7207 */ /* 0x000fe20004000000 */
[--C-:B-1----:R-:W-:Y:S01]  /*04d0*/  IMAD.WIDE R16, R17, 0x4, R4.reuse ;  /* 0x0000000411107825 */ /* 0x102fe200078e0204 */
[----:B------:R-:W-:Y:S02]  /*04e0*/  ISETP.GE.AND P2, PT, R15, R2, PT ;  /* 0x000000020f00720c */ /* 0x000fe40003f46270 */
[-C--:B------:R-:W-:Y:S01]  /*04f0*/  SEL R13, R13, R6.reuse, !P1 ;  /* 0x000000060d0d7207 */ /* 0x080fe20004800000 */
[--C-:B------:R-:W-:Y:S01]  /*0500*/  IMAD.WIDE R10, R11, 0x4, R4.reuse ;  /* 0x000000040b0a7825 */ /* 0x100fe200078e0204 */
[----:B------:R-:W-:Y:S01]  /*0510*/  SEL R15, R15, R6, !P2 ;  /* 0x000000060f0f7207 */ /* 0x000fe20005000000 */
[----:B------:R-:W2:Y:S02]  /*0520*/  LDG.E R16, desc[UR10][R16.64] ;  /* 0x0000000a10107981 */ /* 0x000ea4000c1e1900 */
[----:B------:R-:W-:-:S02]  /*0530*/  IMAD.WIDE R12, R13, 0x4, R4 ;  /* 0x000000040d0c7825 */ /* 0x000fc400078e0204 */
[----:B------:R-:W3:Y:S02]  /*0540*/  LDG.E R10, desc[UR10][R10.64] ;  /* 0x0000000a0a0a7981 */ /* 0x000ee4000c1e1900 */
[----:B------:R-:W-:Y:S02]  /*0550*/  IMAD.WIDE R14, R15, 0x4, R4 ;  /* 0x000000040f0e7825 */ /* 0x000fe400078e0204 */
[----:B------:R-:W4:Y:S04]  /*0560*/  LDG.E R12, desc[UR10][R12.64] ;  /* 0x0000000a0c0c7981 */ /* 0x000f28000c1e1900 */
[----:B------:R-:W5:Y:S01]  /*0570*/  LDG.E R14, desc[UR10][R14.64] ;  /* 0x0000000a0e0e7981 */ /* 0x000f62000c1e1900 */
[----:B------:R-:W-:-:S05]  /*0580*/  IMAD R20, R8, 0x4, R7 ;  /* 0x0000000408147824 */ /* 0x000fca00078e0207 */
[----:B------:R-:W-:-:S05]  /*0590*/  LEA R9, R3, R20, 0x2 ;  /* 0x0000001403097211 */ /* 0x000fca00078e10ff */
[----:B------:R-:W-:-:S04]  /*05a0*/  IMAD R18, R3, 0x4, R9 ;  /* 0x0000000403127824 */ /* 0x000fc800078e0209 */
        /* <DEDUP_REMOVED lines=8> */
.L_x_39:
[----:B------:R-:W-:Y:S05]  /*0630*/  BSYNC.RECONVERGENT B0 ;  /* 0x0000000000007941 */ /* 0x000fea0003800200 */
.L_x_38:
[----:B------:R-:W1:Y:S02]  /*0640*/  LDCU UR4, c[0x0][0x38c] ;  /* 0x00007180ff0477ac */ /* 0x000e640008000800 */
[----:B-1----:R-:W-:Y:S01]  /*0650*/  UISETP.GE.AND UP0, UPT, UR4, 0x1, UPT ;  /* 0x000000010400788c */ /* 0x002fe2000bf06270 */
[----:B------:R-:W-:Y:S08]  /*0660*/  BAR.SYNC.DEFER_BLOCKING 0x0 ;  /* 0x0000000000007b1d */ /* 0x000ff00000010000 */
[----:B------:R-:W-:Y:S05]  /*0670*/  BRA.U !UP0, `(.L_x_44) ;  /* 0x0000000d08047547 */ /* 0x000fea000b800000 */
[----:B------:R-:W1:Y:S01]  /*0680*/  LDC R3, c[0x0][0x360] ;  /* 0x0000d800ff037b82 */ /* 0x000e620000000800 */
[----:B------:R-:W-:-:S07]  /*0690*/  UMOV UR4, 0x400 ;  /* 0x0000040000047882 */ /* 0x000fce0000000000 */
[----:B------:R-:W3:Y:S01]  /*06a0*/  S2UR UR6, SR_CgaCtaId ;  /* 0x00000000000679c3 */ /* 0x000ee20000008800 */
[----:B-1----:R-:W1:Y:S01]  /*06b0*/  I2F.U32.RP R6, R3 ;  /* 0x0000000300067306 */ /* 0x002e620000209000 */
[----:B------:R-:W-:Y:S01]  /*06c0*/  IMAD.IADD R2, R0, 0x1, R3 ;  /* 0x0000000100027824 */ /* 0x000fe200078e0203 */
[----:B------:R-:W-:-:S04]  /*06d0*/  ISETP.NE.U32.AND P2, PT, R3, RZ, PT ;  /* 0x000000ff0300720c */ /* 0x000fc80003f45070 */
[C---:B------:R-:W-:Y:S02]  /*06e0*/  ISETP.GE.U32.AND P0, PT, R2.reuse, 0x100, PT ;  /* 0x000001000200780c */ /* 0x040fe40003f06070 */
[----:B0-----:R-:W-:Y:S01]  /*06f0*/  VIMNMX.U32 R7, PT, PT, R2, 0x100, !PT ;  /* 0x0000010002077848 */ /* 0x001fe20007fe0000 */
[----:B---3--:R-:W-:Y:S01]  /*0700*/  ULEA UR6, UR6, UR4, 0x18 ;  /* 0x0000000406067291 */ /* 0x008fe2000f8ec0ff */
[----:B--2---:R-:W-:Y:S02]  /*0710*/  SEL R9, RZ, 0x1, P0 ;  /* 0x00000001ff097807 */ /* 0x004fe40000000000 */
[----:B------:R-:W-:Y:S01]  /*0720*/  UMOV UR4, URZ ;  /* 0x000000ff00047c82 */ /* 0x000fe20008000000 */
[----:B-1----:R-:W0:Y:S02]  /*0730*/  MUFU.RCP R6, R6 ;  /* 0x0000000600067308 */ /* 0x002e240000001000 */
[----:B0-----:R-:W-:Y:S02]  /*0740*/  VIADD R5, R6, 0xffffffe ;  /* 0x0ffffffe06057836 */ /* 0x001fe40000000000 */
[----:B------:R-:W-:-:S04]  /*0750*/  IMAD.IADD R6, R2, 0x1, R3 ;  /* 0x0000000102067824 */ /* 0x000fc800078e0203 */
[----:B------:R-:W0:Y:S02]  /*0760*/  F2I.FTZ.U32.TRUNC.NTZ R5, R5 ;  /* 0x0000000500057305 */ /* 0x000e24000021f000 */
[----:B0-----:R-:W-:-:S04]  /*0770*/  IMAD.MOV R4, RZ, RZ, -R5 ;  /* 0x000000ffff047224 */ /* 0x001fc800078e0a05 */
[----:B------:R-:W-:Y:S02]  /*0780*/  IMAD R11, R4, R3, RZ ;  /* 0x00000003040b7224 */ /* 0x000fe400078e02ff */
[----:B------:R-:W-:-:S04]  /*0790*/  IMAD.MOV.U32 R4, RZ, RZ, RZ ;  /* 0x000000ffff047224 */ /* 0x000fc800078e00ff */
[----:B------:R-:W-:Y:S01]  /*07a0*/  IMAD.HI.U32 R11, R5, R11, R4 ;  /* 0x0000000b050b7227 */ /* 0x000fe200078e0004 */
[----:B------:R-:W-:-:S03]  /*07b0*/  IADD3 R4, PT, PT, R7, -R2, -R9 ;  /* 0x8000000207047210 */ /* 0x000fc60007ffe809 */
[----:B------:R-:W-:Y:S02]  /*07c0*/  IMAD.IADD R7, R6, 0x1, R3 ;  /* 0x0000000106077824 */ /* 0x000fe400078e0203 */
[----:B------:R-:W-:-:S04]  /*07d0*/  IMAD.HI.U32 R10, R11, R4, RZ ;  /* 0x000000040b0a7227 */ /* 0x000fc800078e00ff */
[----:B------:R-:W-:-:S04]  /*07e0*/  IMAD.MOV R5, RZ, RZ, -R10 ;  /* 0x000000ffff057224 */ /* 0x000fc800078e0a0a */
[----:B------:R-:W-:-:S05]  /*07f0*/  IMAD R4, R3, R5, R4 ;  /* 0x0000000503047224 */ /* 0x000fca00078e0204 */
[----:B------:R-:W-:-:S13]  /*0800*/  ISETP.GE.U32.AND P0, PT, R4, R3, PT ;  /* 0x000000030400720c */ /* 0x000fda0003f06070 */
[----:B------:R-:W-:Y:S02]  /*0810*/  @P0 IMAD.IADD R4, R4, 0x1, -R3 ;  /* 0x0000000104040824 */ /* 0x000fe400078e0a03 */
[----:B------:R-:W-:-:S03]  /*0820*/  @P0 VIADD R10, R10, 0x1 ;  /* 0x000000010a0a0836 */ /* 0x000fc60000000000 */
[----:B------:R-:W-:Y:S02]  /*0830*/  ISETP.GE.U32.AND P1, PT, R4, R3, PT ;  /* 0x000000030400720c */ /* 0x000fe40003f26070 */
[----:B------:R-:W-:-:S05]  /*0840*/  LEA R4, R0, UR6, 0x3 ;  /* 0x0000000600047c11 */ /* 0x000fca000f8e18ff */
[----:B------:R-:W-:-:S06]  /*0850*/  IMAD R8, R3, 0x8, R4 ;  /* 0x0000000803087824 */ /* 0x000fcc00078e0204 */
[----:B------:R-:W-:Y:S02]  /*0860*/  @P1 IADD3 R10, PT, PT, R10, 0x1, RZ ;  /* 0x000000010a0a1810 */ /* 0x000fe40007ffe0ff */
[----:B------:R-:W-:-:S05]  /*0870*/  @!P2 LOP3.LUT R10, RZ, R3, RZ, 0x33, !PT ;  /* 0x00000003ff0aa212 */ /* 0x000fca00078e33ff */
[----:B------:R-:W-:Y:S02]  /*0880*/  IMAD.IADD R5, R9, 0x1, R10 ;  /* 0x0000000109057824 */ /* 0x000fe400078e020a */
[----:B------:R-:W-:-:S03]  /*0890*/  IMAD R9, R3, 0x8, R8 ;  /* 0x0000000803097824 */ /* 0x000fc600078e0208 */
[----:B------:R-:W-:-:S07]  /*08a0*/  LOP3.LUT R20, R5, 0x3, RZ, 0xc0, !PT ;  /* 0x0000000305147812 */ /* 0x000fce00078ec0ff */
.L_x_67:
        /* <DEDUP_REMOVED lines=30> */
.L_x_48:
[----:B------:R-:W-:Y:S05]  /*0a90*/  BSYNC.RECONVERGENT B1 ;  /* 0x0000000000017941 */ /* 0x000fea0003800200 */
.L_x_47:
[----:B------:R-:W-:-:S13]  /*0aa0*/  ISETP.GE.U32.AND P0, PT, R5, 0x3, PT ;  /* 0x000000030500780c */ /* 0x000fda0003f06070 */
[----:B------:R-:W-:Y:S05]  /*0ab0*/  @!P0 BRA `(.L_x_46) ;  /* 0x0000000000748947 */ /* 0x000fea0003800000 */
[----:B------:R-:W-:-:S05]  /*0ac0*/  LEA R11, R10, UR6, 0x3 ;  /* 0x000000060a0b7c11 */ /* 0x000fca000f8e18ff */
[----:B0-----:R-:W-:-:S07]  /*0ad0*/  VIADD R12, R11, 0x4 ;  /* 0x000000040b0c7836 */ /* 0x001fce0000000000 */
.L_x_49:
        /* <DEDUP_REMOVED lines=27> */
.L_x_46:
[----:B------:R-:W-:Y:S05]  /*0c90*/  BSYNC.RECONVERGENT B0 ;  /* 0x0000000000007941 */ /* 0x000fea0003800200 */
.L_x_45:
[----:B------:R-:W-:Y:S01]  /*0ca0*/  BAR.SYNC.DEFER_BLOCKING 0x0 ;  /* 0x0000000000007b1d */ /* 0x000fe20000010000 */
[----:B------:R-:W-:-:S05]  /*0cb0*/  ISETP.GT.U32.AND P0, PT, R0, 0xff, PT ;  /* 0x000000ff0000780c */ /* 0x000fca0003f04070 */
[----:B------:R-:W-:Y:S08]  /*0cc0*/  BSSY.RECONVERGENT B1, `(.L_x_50) ;  /* 0x0000057000017945 */ /* 0x000ff00003800200 */
[----:B------:R-:W-:Y:S05]  /*0cd0*/  @P0 BRA `(.L_x_51) ;  /* 0x0000000400540947 */ /* 0x000fea0003800000 */
[----:B------:R-:W-:Y:S01]  /*0ce0*/  ISETP.NE.AND P0, PT, R20, 0x3, PT ;  /* 0x000000031400780c */ /* 0x000fe20003f05270 */
[----:B------:R-:W-:Y:S01]  /*0cf0*/  BSSY.RECONVERGENT B0, `(.L_x_52) ;  /* 0x0000023000007945 */ /* 0x000fe20003800200 */
[----:B------:R-:W-:-:S11]  /*0d00*/  MOV R10, R0 ;  /* 0x00000000000a7202 */ /* 0x000fd60000000f00 */
        /* <DEDUP_REMOVED lines=10> */
.L_x_55:
[----:B------:R-:W-:Y:S05]  /*0db0*/  BSYNC.RECONVERGENT B2 ;  /* 0x0000000000027941 */ /* 0x000fea0003800200 */
.L_x_54:
        /* <DEDUP_REMOVED lines=12> */
.L_x_57:
[----:B------:R-:W-:Y:S05]  /*0e80*/  BSYNC.RECONVERGENT B2 ;  /* 0x0000000000027941 */ /* 0x000fea0003800200 */
.L_x_56:
[----:B-1----:R-:W-:Y:S01]  /*0e90*/  SEL R10, R6, R7, !P2 ;  /* 0x00000007060a7207 */ /* 0x002fe20005000000 */
[----:B------:R-:W-:Y:S06]  /*0ea0*/  @P0 BRA `(.L_x_53) ;  /* 0x00000000001c0947 */ /* 0x000fec0003800000 */
[----:B0-----:R-:W-:Y:S01]  /*0eb0*/  LDS R12, [R9+0x4] ;  /* 0x00000400090c7984 */ /* 0x001fe20000000800 */
[----:B------:R-:W-:-:S03]  /*0ec0*/  IMAD.MOV.U32 R10, RZ, RZ, R7 ;  /* 0x000000ffff0a7224 */ /* 0x000fc600078e0007 */
[----:B------:R-:W0:Y:S02]  /*0ed0*/  LDS R11, [R9+0x8] ;  /* 0x00000800090b7984 */ /* 0x000e240000000800 */
[----:B0-----:R-:W-:-:S13]  /*0ee0*/  ISETP.GE.U32.AND P0, PT, R12, R11, PT ;  /* 0x0000000b0c00720c */ /* 0x001fda0003f06070 */
[----:B------:R1:W-:Y:S01]  /*0ef0*/  @P0 STS [R9+0x4], R11 ;  /* 0x0000040b09000388 */ /* 0x0003e20000000800 */
[----:B------:R-:W-:-:S03]  /*0f00*/  @P0 IMAD.MOV.U32 R10, RZ, RZ, R7 ;  /* 0x000000ffff0a0224 */ /* 0x000fc600078e0007 */
[----:B------:R1:W-:Y:S04]  /*0f10*/  @P0 STS [R9+0x8], R12 ;  /* 0x0000080c09000388 */ /* 0x0003e80000000800 */
.L_x_53:
[----:B------:R-:W-:Y:S05]  /*0f20*/  BSYNC.RECONVERGENT B0 ;  /* 0x0000000000007941 */ /* 0x000fea0003800200 */
.L_x_52:
[----:B------:R-:W-:-:S13]  /*0f30*/  ISETP.GE.U32.AND P0, PT, R5, 0x3, PT ;  /* 0x000000030500780c */ /* 0x000fda0003f06070 */
[----:B------:R-:W-:Y:S05]  /*0f40*/  @!P0 BRA `(.L_x_51) ;  /* 0x0000000000b88947 */ /* 0x000fea0003800000 */
.L_x_66:
[----:B------:R-:W-:Y:S01]  /*0f50*/  ISETP.NE.AND P3, PT, R10, 0xff, PT ;  /* 0x000000ff0a00780c */ /* 0x000fe20003f65270 */
[----:B------:R-:W-:Y:S01]  /*0f60*/  IMAD.IADD R14, R3, 0x1, R10 ;  /* 0x00000001030e7824 */ /* 0x000fe200078e020a */
[----:B------:R-:W-:Y:S03]  /*0f70*/  BSSY.RECONVERGENT B0, `(.L_x_58) ;  /* 0x000000d000007945 */ /* 0x000fe60003800200 */
[C---:B------:R-:W-:Y:S01]  /*0f80*/  IMAD.IADD R16, R14.reuse, 0x1, R3 ;  /* 0x000000010e107824 */ /* 0x040fe200078e0203 */
[----:B------:R-:W-:-:S03]  /*0f90*/  ISETP.NE.AND P0, PT, R14, 0xff, PT ;  /* 0x000000ff0e00780c */ /* 0x000fc60003f05270 */
[C---:B------:R-:W-:Y:S01]  /*0fa0*/  IMAD.IADD R18, R16.reuse, 0x1, R3 ;  /* 0x0000000110127824 */ /* 0x040fe200078e0203 */
[----:B------:R-:W-:-:S04]  /*0fb0*/  ISETP.NE.AND P1, PT, R16, 0xff, PT ;  /* 0x000000ff1000780c */ /* 0x000fc80003f25270 */
[----:B------:R-:W-:Y:S01]  /*0fc0*/  ISETP.NE.AND P2, PT, R18, 0xff, PT ;  /* 0x000000ff1200780c */ /* 0x000fe20003f45270 */
[----:B------:R-:W-:-:S12]  /*0fd0*/  @!P3 BRA `(.L_x_59) ;  /* 0x000000000018b947 */ /* 0x000fd80003800000 */
[----:B------:R-:W-:-:S05]  /*0fe0*/  LEA R10, R10, UR6, 0x3 ;  /* 0x000000060a0a7c11 */ /* 0x000fca000f8e18ff */
[----:B-1----:R-:W-:Y:S04]  /*0ff0*/  LDS R11, [R10+0x4] ;  /* 0x000004000a0b7984 */ /* 0x002fe80000000800 */
[----:B0-----:R-:W0:Y:S02]  /*1000*/  LDS R12, [R10+0x8] ;  /* 0x000008000a0c7984 */ /* 0x001e240000000800 */
[----:B0-----:R-:W-:-:S13]  /*1010*/  ISETP.GE.U32.AND P3, PT, R11, R12, PT ;  /* 0x0000000c0b00720c */ /* 0x001fda0003f66070 */
[----:B------:R2:W-:Y:S04]  /*1020*/  @P3 STS [R10+0x4], R12 ;  /* 0x0000040c0a003388 */ /* 0x0005e80000000800 */
[----:B------:R2:W-:Y:S02]  /*1030*/  @P3 STS [R10+0x8], R11 ;  /* 0x0000080b0a003388 */ /* 0x0005e40000000800 */
.L_x_59:
[----:B------:R-:W-:Y:S05]  /*1040*/  BSYNC.RECONVERGENT B0 ;  /* 0x0000000000007941 */ /* 0x000fea0003800200 */
.L_x_58:
[----:B------:R-:W-:Y:S04]  /*1050*/  BSSY.RECONVERGENT B0, `(.L_x_60) ;  /* 0x0000008000007945 */ /* 0x000fe80003800200 */
[----:B------:R-:W-:Y:S05]  /*1060*/  @!P0 BRA `(.L_x_61) ;  /* 0x0000000000188947 */ /* 0x000fea0003800000 */
[----:B------:R-:W-:-:S05]  /*1070*/  LEA R14, R14, UR6, 0x3 ;  /* 0x000000060e0e7c11 */ /* 0x000fca000f8e18ff */
[----:B-12---:R-:W-:Y:S04]  /*1080*/  LDS R11, [R14+0x4] ;  /* 0x000004000e0b7984 */ /* 0x006fe80000000800 */
[----:B------:R-:W1:Y:S02]  /*1090*/  LDS R10, [R14+0x8] ;  /* 0x000008000e0a7984 */ /* 0x000e640000000800 */
[----:B-1----:R-:W-:-:S13]  /*10a0*/  ISETP.GE.U32.AND P0, PT, R11, R10, PT ;  /* 0x0000000a0b00720c */ /* 0x002fda0003f06070 */
[----:B------:R3:W-:Y:S04]  /*10b0*/  @P0 STS [R14+0x4], R10 ;  /* 0x0000040a0e000388 */ /* 0x0007e80000000800 */
[----:B------:R3:W-:Y:S02]  /*10c0*/  @P0 STS [R14+0x8], R11 ;  /* 0x0000080b0e000388 */ /* 0x0007e40000000800 */
.L_x_61:
[----:B------:R-:W-:Y:S05]  /*10d0*/  BSYNC.RECONVERGENT B0 ;  /* 0x0000000000007941 */ /* 0x000fea0003800200 */
.L_x_60:
[----:B------:R-:W-:Y:S04]  /*10e0*/  BSSY.RECONVERGENT B0, `(.L_x_62) ;  /* 0x0000008000007945 */ /* 0x000fe80003800200 */
[----:B------:R-:W-:Y:S05]  /*10f0*/  @!P1 BRA `(.L_x_63) ;  /* 0x0000000000189947 */ /* 0x000fea0003800000 */
[----:B------:R-:W-:-:S05]  /*1100*/  LEA R16, R16, UR6, 0x3 ;  /* 0x0000000610107c11 */ /* 0x000fca000f8e18ff */
[----:B-123--:R-:W-:Y:S04]  /*1110*/  LDS R11, [R16+0x4] ;  /* 0x00000400100b7984 */ /* 0x00efe80000000800 */
[----:B------:R-:W1:Y:S02]  /*1120*/  LDS R10, [R16+0x8] ;  /* 0x00000800100a7984 */ /* 0x000e640000000800 */
[----:B-1----:R-:W-:-:S13]  /*1130*/  ISETP.GE.U32.AND P0, PT, R11, R10, PT ;  /* 0x0000000a0b00720c */ /* 0x002fda0003f06070 */
[----:B------:R4:W-:Y:S04]  /*1140*/  @P0 STS [R16+0x4], R10 ;  /* 0x0000040a10000388 */ /* 0x0009e80000000800 */
[----:B------:R4:W-:Y:S02]  /*1150*/  @P0 STS [R16+0x8], R11 ;  /* 0x0000080b10000388 */ /* 0x0009e40000000800 */
.L_x_63:
[----:B------:R-:W-:Y:S05]  /*1160*/  BSYNC.RECONVERGENT B0 ;  /* 0x0000000000007941 */ /* 0x000fea0003800200 */
.L_x_62:
[----:B------:R-:W-:Y:S04]  /*1170*/  BSSY.RECONVERGENT B0, `(.L_x_64) ;  /* 0x0000008000007945 */ /* 0x000fe80003800200 */
[----:B------:R-:W-:Y:S05]  /*1180*/  @!P2 BRA `(.L_x_65) ;  /* 0x000000000018a947 */ /* 0x000fea0003800000 */
[----:B--234-:R-:W-:-:S05]  /*1190*/  LEA R10, R18, UR6, 0x3 ;  /* 0x00000006120a7c11 */ /* 0x01cfca000f8e18ff */
[----:B-1----:R-:W-:Y:S04]  /*11a0*/  LDS R11, [R10+0x4] ;  /* 0x000004000a0b7984 */ /* 0x002fe80000000800 */
[----:B0-----:R-:W0:Y:S02]  /*11b0*/  LDS R12, [R10+0x8] ;  /* 0x000008000a0c7984 */ /* 0x001e240000000800 */
[----:B0-----:R-:W-:-:S13]  /*11c0*/  ISETP.GE.U32.AND P0, PT, R11, R12, PT ;  /* 0x0000000c0b00720c */ /* 0x001fda0003f06070 */
[----:B------:R0:W-:Y:S04]  /*11d0*/  @P0 STS [R10+0x4], R12 ;  /* 0x0000040c0a000388 */ /* 0x0001e80000000800 */
[----:B------:R0:W-:Y:S02]  /*11e0*/  @P0 STS [R10+0x8], R11 ;  /* 0x0000080b0a000388 */ /* 0x0001e40000000800 */
.L_x_65:
[----:B------:R-:W-:Y:S05]  /*11f0*/  BSYNC.RECONVERGENT B0 ;  /* 0x0000000000007941 */ /* 0x000fea0003800200 */
.L_x_64:
[----:B0-234-:R-:W-:-:S05]  /*1200*/  IMAD.IADD R10, R18, 0x1, R3 ;  /* 0x00000001120a7824 */ /* 0x01dfca00078e0203 */
[----:B------:R-:W-:-:S13]  /*1210*/  ISETP.GE.U32.AND P0, PT, R10, 0x100, PT ;  /* 0x000001000a00780c */ /* 0x000fda0003f06070 */
[----:B------:R-:W-:Y:S05]  /*1220*/  @!P0 BRA `(.L_x_66) ;  /* 0xfffffffc00488947 */ /* 0x000fea000383ffff */
.L_x_51:
[----:B------:R-:W-:Y:S05]  /*1230*/  BSYNC.RECONVERGENT B1 ;  /* 0x0000000000017941 */ /* 0x000fea0003800200 */
.L_x_50:
[----:B------:R-:W2:Y:S01]  /*1240*/  LDCU UR7, c[0x0][0x38c] ;  /* 0x00007180ff0777ac */ /* 0x000ea20008000800 */
[----:B------:R-:W-:-:S04]  /*1250*/  UIADD3 UR4, UPT, UPT, UR4, 0x1, URZ ;  /* 0x0000000104047890 */ /* 0x000fc8000fffe0ff */
[----:B--2---:R-:W-:Y:S01]  /*1260*/  UISETP.NE.AND UP0, UPT, UR4, UR7, UPT ;  /* 0x000000070400728c */ /* 0x004fe2000bf05270 */
[----:B------:R-:W-:Y:S08]  /*1270*/  BAR.SYNC.DEFER_BLOCKING 0x0 ;  /* 0x0000000000007b1d */ /* 0x000ff00000010000 */
[----:B------:R-:W-:Y:S05]  /*1280*/  BRA.U UP0, `(.L_x_67) ;  /* 0xfffffff500887547 */ /* 0x000fea000b83ffff */
.L_x_44:
[----:B------:R-:W-:-:S13]  /*1290*/  ISETP.GT.U32.AND P0, PT, R0, 0x1ff, PT ;  /* 0x000001ff0000780c */ /* 0x000fda0003f04070 */
[----:B------:R-:W-:Y:S05]  /*12a0*/  @P0 EXIT ;  /* 0x000000000000094d */ /* 0x000fea0003800000 */
[----:B------:R-:W0:Y:S01]  /*12b0*/  LDCU UR8, c[0x0][0x360] ;  /* 0x00006c00ff0877ac */ /* 0x000e220008000800 */
[----:B------:R-:W-:Y:S01]  /*12c0*/  BSSY.RECONVERGENT B0, `(.L_x_68) ;  /* 0x0000032000007945 */ /* 0x000fe20003800200 */
[----:B0-----:R-:W0:Y:S01]  /*12d0*/  I2F.U32.RP R7, UR8 ;  /* 0x0000000800077d06 */ /* 0x001e220008209000 */
[----:B------:R-:W-:Y:S01]  /*12e0*/  VIADD R4, R0, UR8 ;  /* 0x0000000800047c36 */ /* 0x000fe20008000000 */
[----:B------:R-:W-:-:S04]  /*12f0*/  ISETP.NE.U32.AND P2, PT, RZ, UR8, PT ;  /* 0x00000008ff007c0c */ /* 0x000fc8000bf45070 */
[C---:B------:R-:W-:Y:S02]  /*1300*/  ISETP.GE.U32.AND P0, PT, R4.reuse, 0x200, PT ;  /* 0x000002000400780c */ /* 0x040fe40003f06070 */
[----:B------:R-:W-:Y:S02]  /*1310*/  VIMNMX.U32 R5, PT, PT, R4, 0x200, !PT ;  /* 0x0000020004057848 */ /* 0x000fe40007fe0000 */
[----:B------:R-:W-:-:S04]  /*1320*/  SEL R6, RZ, 0x1, P0 ;  /* 0x00000001ff067807 */ /* 0x000fc80000000000 */
[----:B------:R-:W-:Y:S01]  /*1330*/  IADD3 R5, PT, PT, R5, -R4, -R6 ;  /* 0x8000000405057210 */ /* 0x000fe20007ffe806 */
[----:B0-----:R-:W0:Y:S02]  /*1340*/  MUFU.RCP R7, R7 ;  /* 0x0000000700077308 */ /* 0x001e240000001000 */
[----:B0-----:R-:W-:-:S06]  /*1350*/  VIADD R2, R7, 0xffffffe ;  /* 0x0ffffffe07027836 */ /* 0x001fcc0000000000 */
[----:B------:R0:W1:Y:S02]  /*1360*/  F2I.FTZ.U32.TRUNC.NTZ R3, R2 ;  /* 0x0000000200037305 */ /* 0x000064000021f000 */
[----:B0-----:R-:W-:Y:S02]  /*1370*/  HFMA2 R2, -RZ, RZ, 0, 0 ;  /* 0x00000000ff027431 */ /* 0x001fe400000001ff */
[----:B-12---:R-:W-:-:S04]  /*1380*/  IMAD.MOV R9, RZ, RZ, -R3 ;  /* 0x000000ffff097224 */ /* 0x006fc800078e0a03 */
[----:B------:R-:W-:-:S04]  /*1390*/  IMAD R9, R9, UR8, RZ ;  /* 0x0000000809097c24 */ /* 0x000fc8000f8e02ff */
[----:B------:R-:W-:-:S06]  /*13a0*/  IMAD.HI.U32 R8, R3, R9, R2 ;  /* 0x0000000903087227 */ /* 0x000fcc00078e0002 */
[----:B------:R-:W-:-:S04]  /*13b0*/  IMAD.HI.U32 R3, R8, R5, RZ ;  /* 0x0000000508037227 */ /* 0x000fc800078e00ff */
[----:B------:R-:W-:-:S04]  /*13c0*/  IMAD.MOV R2, RZ, RZ, -R3 ;  /* 0x000000ffff027224 */ /* 0x000fc800078e0a03 */
[----:B------:R-:W-:-:S05]  /*13d0*/  IMAD R5, R2, UR8, R5 ;  /* 0x0000000802057c24 */ /* 0x000fca000f8e0205 */
[----:B------:R-:W-:-:S13]  /*13e0*/  ISETP.GE.U32.AND P0, PT, R5, UR8, PT ;  /* 0x0000000805007c0c */ /* 0x000fda000bf06070 */
[----:B------:R-:W-:Y:S02]  /*13f0*/  @P0 VIADD R5, R5, -UR8 ;  /* 0x8000000805050c36 */ /* 0x000fe40008000000 */
[----:B------:R-:W-:-:S03]  /*1400*/  @P0 VIADD R3, R3, 0x1 ;  /* 0x0000000103030836 */ /* 0x000fc60000000000 */
[----:B------:R-:W-:-:S13]  /*1410*/  ISETP.GE.U32.AND P1, PT, R5, UR8, PT ;  /* 0x0000000805007c0c */ /* 0x000fda000bf26070 */
[----:B------:R-:W-:Y:S01]  /*1420*/  @P1 VIADD R3, R3, 0x1 ;  /* 0x0000000103031836 */ /* 0x000fe20000000000 */
[----:B------:R-:W-:-:S05]  /*1430*/  @!P2 LOP3.LUT R3, RZ, UR8, RZ, 0x33, !PT ;  /* 0x00000008ff03ac12 */ /* 0x000fca000f8e33ff */
[----:B------:R-:W-:-:S05]  /*1440*/  IMAD.IADD R2, R6, 0x1, R3 ;  /* 0x0000000106027824 */ /* 0x000fca00078e0203 */
[C---:B------:R-:W-:Y:S02]  /*1450*/  LOP3.LUT R3, R2.reuse, 0x3, RZ, 0xc0, !PT ;  /* 0x0000000302037812 */ /* 0x040fe400078ec0ff */
[----:B------:R-:W-:Y:S02]  /*1460*/  ISETP.GE.U32.AND P1, PT, R2, 0x3, PT ;  /* 0x000000030200780c */ /* 0x000fe40003f26070 */
[----:B------:R-:W-:-:S13]  /*1470*/  ISETP.NE.AND P0, PT, R3, 0x3, PT ;  /* 0x000000030300780c */ /* 0x000fda0003f05270 */
[----:B------:R-:W-:Y:S05]  /*1480*/  @!P0 BRA `(.L_x_69) ;  /* 0x0000000000548947 */ /* 0x000fea0003800000 */
[----:B------:R-:W0:Y:S01]  /*1490*/  S2UR UR6, SR_CgaCtaId ;  /* 0x00000000000679c3 */ /* 0x000e220000008800 */
[----:B------:R-:W-:Y:S01]  /*14a0*/  VIADD R2, R2, 0x1 ;  /* 0x0000000102027836 */ /* 0x000fe20000000000 */
[----:B------:R-:W-:Y:S01]  /*14b0*/  UMOV UR4, 0x400 ;  /* 0x0000040000047882 */ /* 0x000fe20000000000 */
[----:B------:R-:W-:-:S03]  /*14c0*/  VIADD R7, R0, UR5 ;  /* 0x0000000500077c36 */ /* 0x000fc60008000000 */
[----:B------:R-:W-:Y:S02]  /*14d0*/  LOP3.LUT R3, R2, 0x3, RZ, 0xc0, !PT ;  /* 0x0000000302037812 */ /* 0x000fe400078ec0ff */
[----:B------:R-:W1:Y:S03]  /*14e0*/  LDC R10, c[0x0][0x388] ;  /* 0x0000e200ff0a7b82 */ /* 0x000e660000000800 */
[----:B------:R-:W-:-:S05]  /*14f0*/  IMAD.MOV R8, RZ, RZ, -R3 ;  /* 0x000000ffff087224 */ /* 0x000fca00078e0a03 */
[----:B------:R-:W2:Y:S01]  /*1500*/  LDC.64 R4, c[0x0][0x380] ;  /* 0x0000e000ff047b82 */ /* 0x000ea20000000a00 */
[----:B0-----:R-:W-:-:S06]  /*1510*/  ULEA UR4, UR6, UR4, 0x18 ;  /* 0x0000000406047291 */ /* 0x001fcc000f8ec0ff */
[----:B------:R-:W-:Y:S01]  /*1520*/  LEA R6, R0, UR4, 0x2 ;  /* 0x0000000400067c11 */ /* 0x000fe2000f8e10ff */
[----:B------:R-:W-:-:S07]  /*1530*/  IMAD R0, R3, UR8, R0 ;  /* 0x0000000803007c24 */ /* 0x000fce000f8e0200 */
.L_x_70:
[C---:B-1----:R-:W-:Y:S01]  /*1540*/  ISETP.GE.AND P0, PT, R7.reuse, R10, PT ;  /* 0x0000000a0700720c */ /* 0x042fe20003f06270 */
[----:B------:R-:W0:Y:S01]  /*1550*/  LDC R11, c[0x0][0x360] ;  /* 0x0000d800ff0b7b82 */ /* 0x000e220000000800 */
[C---:B--2---:R-:W-:Y:S01]  /*1560*/  IMAD.WIDE R2, R7.reuse, 0x4, R4 ;  /* 0x0000000407027825 */ /* 0x044fe200078e0204 */
[----:B------:R-:W-:-:S03]  /*1570*/  IADD3 R7, PT, PT, R7, UR8, RZ ;  /* 0x0000000807077c10 */ /* 0x000fc6000fffe0ff */
[----:B------:R-:W-:-:S07]  /*1580*/  VIADD R8, R8, 0x1 ;  /* 0x0000000108087836 */ /* 0x000fce0000000000 */
[----:B------:R0:W1:Y:S02]  /*1590*/  @!P0 LDS R9, [R6] ;  /* 0x0000000006098984 */ /* 0x0000640000000800 */
[----:B0-----:R-:W-:Y:S02]  /*15a0*/  IMAD R6, R11, 0x4, R6 ;  /* 0x000000040b067824 */ /* 0x001fe400078e0206 */
[----:B-1----:R0:W-:Y:S01]  /*15b0*/  @!P0 STG.E desc[UR10][R2.64], R9 ;  /* 0x0000000902008986 */ /* 0x0021e2000c10190a */
[----:B------:R-:W-:-:S13]  /*15c0*/  ISETP.NE.AND P0, PT, R8, RZ, PT ;  /* 0x000000ff0800720c */ /* 0x000fda0003f05270 */
[----:B0-----:R-:W-:Y:S05]  /*15d0*/  @P0 BRA `(.L_x_70) ;  /* 0xfffffffc00d80947 */ /* 0x001fea000383ffff */
.L_x_69:
[----:B------:R-:W-:Y:S05]  /*15e0*/  BSYNC.RECONVERGENT B0 ;  /* 0x0000000000007941 */ /* 0x000fea0003800200 */
.L_x_68:
[----:B------:R-:W-:Y:S05]  /*15f0*/  @!P1 EXIT ;  /* 0x000000000000994d */ /* 0x000fea0003800000 */
[----:B------:R-:W0:Y:S01]  /*1600*/  S2UR UR6, SR_CgaCtaId ;  /* 0x00000000000679c3 */ /* 0x000e220000008800 */
[C---:B------:R-:W-:Y:S01]  /*1610*/  VIADD R11, R0.reuse, UR5 ;  /* 0x00000005000b7c36 */ /* 0x040fe20008000000 */
[----:B------:R-:W-:Y:S01]  /*1620*/  UMOV UR4, 0x400 ;  /* 0x0000040000047882 */ /* 0x000fe20000000000 */
[----:B------:R-:W-:Y:S01]  /*1630*/  IMAD.SHL.U32 R10, R0, 0x4, RZ ;  /* 0x00000004000a7824 */ /* 0x000fe200078e00ff */
[----:B------:R-:W1:Y:S01]  /*1640*/  LDCU UR9, c[0x0][0x388] ;  /* 0x00007100ff0977ac */ /* 0x000e620008000800 */
[----:B------:R-:W-:-:S03]  /*1650*/  VIADD R13, R11, UR8 ;  /* 0x000000080b0d7c36 */ /* 0x000fc60008000000 */
[----:B------:R-:W2:Y:S01]  /*1660*/  LDC R12, c[0x0][0x360] ;  /* 0x0000d800ff0c7b82 */ /* 0x000ea20000000800 */
[----:B0-----:R-:W-:-:S04]  /*1670*/  ULEA UR4, UR6, UR4, 0x18 ;  /* 0x0000000406047291 */ /* 0x001fc8000f8ec0ff */
[----:B------:R-:W-:Y:S02]  /*1680*/  ULEA UR6, UR8, UR4, 0x3 ;  /* 0x0000000408067291 */ /* 0x000fe4000f8e18ff */
[----:B------:R-:W-:Y:S01]  /*1690*/  UIMAD UR7, UR8, 0xc, UR4 ;  /* 0x0000000c080778a4 */ /* 0x000fe2000f8e0204 */
[C-C-:B--2---:R-:W-:Y:S01]  /*16a0*/  IMAD R15, R12.reuse, 0x2, R11.reuse ;  /* 0x000000020c0f7824 */ /* 0x144fe200078e020b */
[----:B------:R-:W-:Y:S01]  /*16b0*/  ULEA UR5, UR8, UR4, 0x2 ;  /* 0x0000000408057291 */ /* 0x000fe2000f8e10ff */
[----:B-1----:R-:W-:-:S11]  /*16c0*/  IMAD R17, R12, 0x3, R11 ;  /* 0x000000030c117824 */ /* 0x002fd600078e020b */
.L_x_71:
[----:B------:R-:W-:Y:S02]  /*16d0*/  ISETP.GE.AND P0, PT, R11, UR9, PT ;  /* 0x000000090b007c0c */ /* 0x000fe4000bf06270 */
[----:B------:R-:W-:Y:S02]  /*16e0*/  ISETP.GE.AND P1, PT, R13, UR9, PT ;  /* 0x000000090d007c0c */ /* 0x000fe4000bf26270 */
[----:B------:R-:W-:Y:S02]  /*16f0*/  ISETP.GE.AND P2, PT, R15, UR9, PT ;  /* 0x000000090f007c0c */ /* 0x000fe4000bf46270 */
[----:B------:R-:W-:Y:S02]  /*1700*/  ISETP.GE.AND P3, PT, R17, UR9, PT ;  /* 0x0000000911007c0c */ /* 0x000fe4000bf66270 */
[----:B------:R-:W-:-:S04]  /*1710*/  IADD3 R0, PT, PT, R0, UR8, R12 ;  /* 0x0000000800007c10 */ /* 0x000fc8000fffe00c */
[----:B------:R-:W-:Y:S01]  /*1720*/  IADD3 R0, PT, PT, R0, UR8, R12 ;  /* 0x0000000800007c10 */ /* 0x000fe2000fffe00c */
[----:B0-----:R-:W0:Y:S01]  /*1730*/  @!P0 LDS R19, [R10+UR4] ;  /* 0x000000040a138984 */ /* 0x001e220008000800 */
[----:B------:R-:W1:Y:S03]  /*1740*/  @!P0 LDC.64 R4, c[0x0][0x380] ;  /* 0x0000e000ff048b82 */ /* 0x000e660000000a00 */
[----:B------:R-:W2:Y:S04]  /*1750*/  @!P1 LDS R21, [R10+UR5] ;  /* 0x000000050a159984 */ /* 0x000ea80008000800 */
[----:B------:R-:W3:Y:S01]  /*1760*/  @!P2 LDS R23, [R10+UR6] ;  /* 0x000000060a17a984 */ /* 0x000ee20008000800 */
[----:B------:R-:W4:Y:S03]  /*1770*/  @!P1 LDC.64 R8, c[0x0][0x380] ;  /* 0x0000e000ff089b82 */ /* 0x000f260000000a00 */
[----:B------:R5:W3:Y:S05]  /*1780*/  @!P3 LDS R25, [R10+UR7] ;  /* 0x000000070a19b984 */ /* 0x000aea0008000800 */
[----:B------:R-:W2:Y:S01]  /*1790*/  @!P2 LDC.64 R6, c[0x0][0x380] ;  /* 0x0000e000ff06ab82 */ /* 0x000ea20000000a00 */
[----:B-----5:R-:W-:-:S07]  /*17a0*/  IMAD R10, R12, 0x10, R10 ;  /* 0x000000100c0a7824 */ /* 0x020fce00078e020a */
[----:B------:R-:W5:Y:S01]  /*17b0*/  @!P3 LDC.64 R2, c[0x0][0x380] ;  /* 0x0000e000ff02bb82 */ /* 0x000f620000000a00 */
[----:B-1----:R-:W-:-:S04]  /*17c0*/  @!P0 IMAD.WIDE R4, R11, 0x4, R4 ;  /* 0x000000040b048825 */ /* 0x002fc800078e0204 */
[----:B------:R-:W-:Y:S02]  /*17d0*/  IMAD R11, R12, 0x4, R11 ;  /* 0x000000040c0b7824 */ /* 0x000fe400078e020b */
[----:B----4-:R-:W-:-:S04]  /*17e0*/  @!P1 IMAD.WIDE R8, R13, 0x4, R8 ;  /* 0x000000040d089825 */ /* 0x010fc800078e0208 */
[----:B------:R-:W-:Y:S01]  /*17f0*/  IMAD R13, R12, 0x4, R13 ;  /* 0x000000040c0d7824 */ /* 0x000fe200078e020d */
[----:B0-----:R0:W-:Y:S01]  /*1800*/  @!P0 STG.E desc[UR10][R4.64], R19 ;  /* 0x0000001304008986 */ /* 0x0011e2000c10190a */
[----:B--2---:R-:W-:Y:S01]  /*1810*/  @!P2 IMAD.WIDE R6, R15, 0x4, R6 ;  /* 0x000000040f06a825 */ /* 0x004fe200078e0206 */
[----:B------:R-:W-:Y:S02]  /*1820*/  ISETP.GE.U32.AND P0, PT, R0, 0x200, PT ;  /* 0x000002000000780c */ /* 0x000fe40003f06070 */
[----:B------:R0:W-:Y:S01]  /*1830*/  @!P1 STG.E desc[UR10][R8.64], R21 ;  /* 0x0000001508009986 */ /* 0x0001e2000c10190a */
[----:B------:R-:W-:-:S03]  /*1840*/  IMAD R15, R12, 0x4, R15 ;  /* 0x000000040c0f7824 */ /* 0x000fc600078e020f */
[----:B---3--:R0:W-:Y:S01]  /*1850*/  @!P2 STG.E desc[UR10][R6.64], R23 ;  /* 0x000000170600a986 */ /* 0x0081e2000c10190a */
[----:B-----5:R-:W-:-:S04]  /*1860*/  @!P3 IMAD.WIDE R2, R17, 0x4, R2 ;  /* 0x000000041102b825 */ /* 0x020fc800078e0202 */
[----:B------:R-:W-:Y:S01]  /*1870*/  IMAD R17, R12, 0x4, R17 ;  /* 0x000000040c117824 */ /* 0x000fe200078e0211 */
[----:B------:R0:W-:Y:S01]  /*1880*/  @!P3 STG.E desc[UR10][R2.64], R25 ;  /* 0x000000190200b986 */ /* 0x0001e2000c10190a */
[----:B------:R-:W-:Y:S05]  /*1890*/  @!P0 BRA `(.L_x_71) ;  /* 0xfffffffc008c8947 */ /* 0x000fea000383ffff */
[----:B------:R-:W-:Y:S05]  /*18a0*/  EXIT ;  /* 0x000000000000794d */ /* 0x000fea0003800000 */
.L_x_72:
        /* <DEDUP_REMOVED lines=13> */
.L_x_150:


//--------------------- .text._ZN6bubble22odd_even_global_kernelIjNS_7GreaterIjEEEEvPT_iT0_i --------------------------
	.section	.text._ZN6bubble22odd_even_global_kernelIjNS_7GreaterIjEEEEvPT_iT0_i,"ax",@progbits
	.align	128
        .global         _ZN6bubble22odd_even_global_kernelIjNS_7GreaterIjEEEEvPT_iT0_i
        .type           _ZN6bubble22odd_even_global_kernelIjNS_7GreaterIjEEEEvPT_iT0_i,@function
        .size           _ZN6bubble22odd_even_global_kernelIjNS_7GreaterIjEEEEvPT_iT0_i,(.L_x_151 - _ZN6bubble22odd_even_global_kernelIjNS_7GreaterIjEEEEvPT_iT0_i)
        .other          _ZN6bubble22odd_even_global_kernelIjNS_7GreaterIjEEEEvPT_iT0_i,@"STO_CUDA_ENTRY STV_DEFAULT"
_ZN6bubble22odd_even_global_kernelIjNS_7GreaterIjEEEEvPT_iT0_i:
.text._ZN6bubble22odd_even_global_kernelIjNS_7GreaterIjEEEEvPT_iT0_i:
        /* <DEDUP_REMOVED lines=16> */
[----:B--2---:R-:W-:-:S13]  /*0100*/  ISETP.GT.U32.AND P0, PT, R5, R0, PT ;  /* 0x000000000500720c */ /* 0x004fda0003f04070 */
[----:B------:R-:W-:Y:S05]  /*0110*/  @P0 EXIT ;  /* 0x000000000000094d */ /* 0x000fea0003800000 */
[----:B------:R-:W-:Y:S04]  /*0120*/  STG.E desc[UR4][R2.64], R0 ;  /* 0x0000000002007986 */ /* 0x000fe8000c101904 */
[----:B------:R-:W-:Y:S01]  /*0130*/  STG.E desc[UR4][R2.64+0x4], R5 ;  /* 0x0000040502007986 */ /* 0x000fe2000c101904 */
[----:B------:R-:W-:Y:S05]  /*0140*/  EXIT ;  /* 0x000000000000794d */ /* 0x000fea0003800000 */
.L_x_73:
        /* <DEDUP_REMOVED lines=11> */
.L_x_151:


//--------------------- .text._ZN6bubble15boundary_kernelIjNS_7GreaterIjEELi1024EEEvPT_iT0_i --------------------------
	.section	.text._ZN6bubble15boundary_kernelIjNS_7GreaterIjEELi1024EEEvPT_iT0_i,"ax",@progbits
	.align	128
        .global         _ZN6bubble15boundary_kernelIjNS_7GreaterIjEELi1024EEEvPT_iT0_i
        .type           _ZN6bubble15boundary_kernelIjNS_7GreaterIjEELi1024EEEvPT_iT0_i,@function
        .size           _ZN6bubble15boundary_kernelIjNS_7GreaterIjEELi1024EEEvPT_iT0_i,(.L_x_152 - _ZN6bubble15boundary_kernelIjNS_7GreaterIjEELi1024EEEvPT_iT0_i)
        .other          _ZN6bubble15boundary_kernelIjNS_7GreaterIjEELi1024EEEvPT_iT0_i,@"STO_CUDA_ENTRY STV_DEFAULT"
_ZN6bubble15boundary_kernelIjNS_7GreaterIjEELi1024EEEvPT_iT0_i:
.text._ZN6bubble15boundary_kernelIjNS_7GreaterIjEELi1024EEEvPT_iT0_i:
        /* <DEDUP_REMOVED lines=21> */
.L_x_74:
        /* <DEDUP_REMOVED lines=11> */
.L_x_152:


//--------------------- .text._ZN6bubble15boundary_kernelIjNS_7GreaterIjEELi512EEEvPT_iT0_i --------------------------
	.section	.text._ZN6bubble15boundary_kernelIjNS_7GreaterIjEELi512EEEvPT_iT0_i,"ax",@progbits
	.align	128
        .global         _ZN6bubble15boundary_kernelIjNS_7GreaterIjEELi512EEEvPT_iT0_i
        .type           _ZN6bubble15boundary_kernelIjNS_7GreaterIjEELi512EEEvPT_iT0_i,@function
        .size           _ZN6bubble15boundary_kernelIjNS_7GreaterIjEELi512EEEvPT_iT0_i,(.L_x_153 - _ZN6bubble15boundary_kernelIjNS_7GreaterIjEELi512EEEvPT_iT0_i)
        .other          _ZN6bubble15boundary_kernelIjNS_7GreaterIjEELi512EEEvPT_iT0_i,@"STO_CUDA_ENTRY STV_DEFAULT"
_ZN6bubble15boundary_kernelIjNS_7GreaterIjEELi512EEEvPT_iT0_i:
.text._ZN6bubble15boundary_kernelIjNS_7GreaterIjEELi512EEEvPT_iT0_i:
        /* <DEDUP_REMOVED lines=21> */
.L_x_75:
        /* <DEDUP_REMOVED lines=11> */
.L_x_153:


//--------------------- .text._ZN6bubble20odd_even_tile_kernelIjNS_7GreaterIjEELi1024EEEvPT_iiT0_ --------------------------
	.section	.text._ZN6bubble20odd_even_tile_kernelIjNS_7GreaterIjEELi1024EEEvPT_iiT0_,"ax",@progbits
	.align	128
        .global         _ZN6bubble20odd_even_tile_kernelIjNS_7GreaterIjEELi1024EEEvPT_iiT0_
        .type           _ZN6bubble20odd_even_tile_kernelIjNS_7GreaterIjEELi1024EEEvPT_iiT0_,@function
        .size           _ZN6bubble20odd_even_tile_kernelIjNS_7GreaterIjEELi1024EEEvPT_iiT0_,(.L_x_154 - _ZN6bubble20odd_even_tile_kernelIjNS_7GreaterIjEELi1024EEEvPT_iiT0_)
        .other          _ZN6bubble20odd_even_tile_kernelIjNS_7GreaterIjEELi1024EEEvPT_iiT0_,@"STO_CUDA_ENTRY STV_DEFAULT"
_ZN6bubble20odd_even_tile_kernelIjNS_7GreaterIjEELi1024EEEvPT_iiT0_:
.text._ZN6bubble20odd_even_tile_kernelIjNS_7GreaterIjEELi1024EEEvPT_iiT0_:
        /* <DEDUP_REMOVED lines=49> */
.L_x_78:
        /* <DEDUP_REMOVED lines=11> */
.L_x_77:
[----:B------:R-:W-:Y:S05]  /*03c0*/  BSYNC.RECONVERGENT B0 ;  /* 0x0000000000007941 */ /* 0x000fea0003800200 */
.L_x_76:
[----:B------:R-:W-:Y:S04]  /*03d0*/  BSSY.RECONVERGENT B0, `(.L_x_79) ;  /* 0x0000026000007945 */ /* 0x000fe80003800200 */
[----:B------:R-:W-:Y:S05]  /*03e0*/  @!P2 BRA `(.L_x_80) ;  /* 0x000000000090a947 */ /* 0x000fea0003800000 */
[----:B0-----:R-:W0:Y:S01]  /*03f0*/  S2R R4, SR_CgaCtaId ;  /* 0x0000000000047919 */ /* 0x001e220000008800 */
[----:B------:R-:W1:Y:S01]  /*0400*/  LDC.64 R2, c[0x0][0x380] ;  /* 0x0000e000ff027b82 */ /* 0x000e620000000a00 */
[----:B------:R-:W-:-:S04]  /*0410*/  MOV R21, 0x400 ;  /* 0x0000040000157802 */ /* 0x000fc80000000f00 */
[----:B0-----:R-:W-:-:S07]  /*0420*/  LEA R21, R4, R21, 0x18 ;  /* 0x0000001504157211 */ /* 0x001fce00078ec0ff */
.L_x_81:
        /* <DEDUP_REMOVED lines=32> */
.L_x_80:
[----:B------:R-:W-:Y:S05]  /*0630*/  BSYNC.RECONVERGENT B0 ;  /* 0x0000000000007941 */ /* 0x000fea0003800200 */
.L_x_79:
        /* <DEDUP_REMOVED lines=29> */
.L_x_105:
        /* <DEDUP_REMOVED lines=8> */
[----:B0-----:R-:W-:Y:S01]  /*0890*/  ISETP.GT.U32.AND P0, PT, R6, R7, PT ;  /* 0x000000070600720c */ /* 0x001fe20003f04070 */
[----:B------:R-:W-:Y:S02]  /*08a0*/  IMAD.MOV.U32 R8, RZ, RZ, R7 ;  /* 0x000000ffff087224 */ /* 0x000fe400078e0007 */
[----:B------:R-:W-:Y:S02]  /*08b0*/  IMAD.MOV.U32 R9, RZ, RZ, R6 ;  /* 0x000000ffff097224 */ /* 0x000fe400078e0006 */
[----:B------:R-:W-:-:S08]  /*08c0*/  IMAD.MOV.U32 R7, RZ, RZ, R12 ;  /* 0x000000ffff077224 */ /* 0x000fd000078e000c */
[----:B------:R0:W-:Y:S01]  /*08d0*/  @!P0 STS.64 [R3], R8 ;  /* 0x0000000803008388 */ /* 0x0001e20000000a00 */
[----:B------:R-:W-:-:S13]  /*08e0*/  ISETP.NE.AND P0, PT, R16, RZ, PT ;  /* 0x000000ff1000720c */ /* 0x000fda0003f05270 */
[----:B0-----:R-:W-:Y:S05]  /*08f0*/  @!P0 BRA `(.L_x_86) ;  /* 0x00000000003c8947 */ /* 0x001fea0003800000 */
[----:B------:R-:W0:Y:S02]  /*0900*/  LDS.64 R6, [R5] ;  /* 0x0000000005067984 */ /* 0x000e240000000a00 */
[----:B0-----:R-:W-:Y:S01]  /*0910*/  ISETP.GT.U32.AND P0, PT, R6, R7, PT ;  /* 0x000000070600720c */ /* 0x001fe20003f04070 */
[----:B------:R-:W-:Y:S01]  /*0920*/  IMAD.MOV.U32 R8, RZ, RZ, R7 ;  /* 0x000000ffff087224 */ /* 0x000fe200078e0007 */
[----:B------:R-:W-:Y:S01]  /*0930*/  MOV R9, R6 ;  /* 0x0000000600097202 */ /* 0x000fe20000000f00 */
[----:B------:R-:W-:-:S10]  /*0940*/  IMAD.MOV.U32 R7, RZ, RZ, R4 ;  /* 0x000000ffff077224 */ /* 0x000fd400078e0004 */
[----:B------:R0:W-:Y:S01]  /*0950*/  @!P0 STS.64 [R5], R8 ;  /* 0x0000000805008388 */ /* 0x0001e20000000a00 */
[----:B------:R-:W-:-:S13]  /*0960*/  ISETP.NE.AND P0, PT, R16, 0x1, PT ;  /* 0x000000011000780c */ /* 0x000fda0003f05270 */
[----:B0-----:R-:W-:Y:S05]  /*0970*/  @!P0 BRA `(.L_x_86) ;  /* 0x00000000001c8947 */ /* 0x001fea0003800000 */
[----:B------:R-:W0:Y:S02]  /*0980*/  LDS.64 R6, [R14] ;  /* 0x000000000e067984 */ /* 0x000e240000000a00 */
[----:B0-----:R-:W-:Y:S01]  /*0990*/  ISETP.GT.U32.AND P0, PT, R6, R7, PT ;  /* 0x000000070600720c */ /* 0x001fe20003f04070 */
[----:B------:R-:W-:Y:S02]  /*09a0*/  IMAD.MOV.U32 R8, RZ, RZ, R7 ;  /* 0x000000ffff087224 */ /* 0x000fe400078e0007 */
[----:B------:R-:W-:Y:S02]  /*09b0*/  IMAD.MOV.U32 R9, RZ, RZ, R6 ;  /* 0x000000ffff097224 */ /* 0x000fe400078e0006 */
[----:B------:R-:W-:-:S08]  /*09c0*/  IMAD.MOV.U32 R7, RZ, RZ, R11 ;  /* 0x000000ffff077224 */ /* 0x000fd000078e000b */
[----:B------:R0:W-:Y:S01]  /*09d0*/  @!P0 STS.64 [R14], R8 ;  /* 0x000000080e008388 */ /* 0x0001e20000000a00 */
[----:B------:R-:W-:-:S07]  /*09e0*/  @!P0 IMAD.MOV.U32 R7, RZ, RZ, R11 ;  /* 0x000000ffff078224 */ /* 0x000fce00078e000b */
.L_x_86:
[----:B------:R-:W-:Y:S05]  /*09f0*/  BSYNC.RECONVERGENT B1 ;  /* 0x0000000000017941 */ /* 0x000fea0003800200 */
.L_x_85:
[----:B------:R-:W-:-:S13]  /*0a00*/  ISETP.GE.U32.AND P0, PT, R10, 0x3, PT ;  /* 0x000000030a00780c */ /* 0x000fda0003f06070 */
[----:B------:R-:W-:Y:S05]  /*0a10*/  @!P0 BRA `(.L_x_84) ;  /* 0x0000000000748947 */ /* 0x000fea0003800000 */
[----:B------:R-:W-:-:S05]  /*0a20*/  LEA R6, R7, UR6, 0x3 ;  /* 0x0000000607067c11 */ /* 0x000fca000f8e18ff */
[----:B0-----:R-:W-:-:S07]  /*0a30*/  VIADD R9, R6, 0x4 ;  /* 0x0000000406097836 */ /* 0x001fce0000000000 */
.L_x_87:
[----:B------:R-:W-:Y:S01]  /*0a40*/  LDS R6, [R9+-0x4] ;  /* 0xfffffc0009067984 */ /* 0x000fe20000000800 */
[C-C-:B------:R-:W-:Y:S02]  /*0a50*/  IMAD R17, R2.reuse, 0x8, R9.reuse ;  /* 0x0000000802117824 */ /* 0x140fe400078e0209 */
[C---:B------:R-:W-:Y:S01]  /*0a60*/  IMAD R21, R2.reuse, 0x10, R9 ;  /* 0x0000001002157824 */ /* 0x040fe200078e0209 */
[----:B------:R-:W0:Y:S01]  /*0a70*/  LDS R8, [R9] ;  /* 0x0000000009087984 */ /* 0x000e220000000800 */
[----:B------:R-:W-:Y:S01]  /*0a80*/  IMAD R7, R2, 0x4, R7 ;  /* 0x0000000402077824 */ /* 0x000fe200078e0207 */
[----:B0-----:R-:W-:-:S13]  /*0a90*/  ISETP.GT.U32.AND P0, PT, R6, R8, PT ;  /* 0x000000080600720c */ /* 0x001fda0003f04070 */
[----:B------:R0:W-:Y:S04]  /*0aa0*/  @!P0 STS [R9+-0x4], R8 ;  /* 0xfffffc0809008388 */ /* 0x0001e80000000800 */
[----:B------:R1:W-:Y:S04]  /*0ab0*/  @!P0 STS [R9], R6 ;  /* 0x0000000609008388 */ /* 0x0003e80000000800 */
[----:B------:R-:W-:Y:S01]  /*0ac0*/  LDS R18, [R17+-0x4] ;  /* 0xfffffc0011127984 */ /* 0x000fe20000000800 */
[----:B0-----:R-:W-:-:S03]  /*0ad0*/  IMAD R8, R2, 0x18, R9 ;  /* 0x0000001802087824 */ /* 0x001fc600078e0209 */
[----:B------:R-:W0:Y:S01]  /*0ae0*/  LDS R19, [R17] ;  /* 0x0000000011137984 */ /* 0x000e220000000800 */
[----:B-1----:R-:W-:Y:S01]  /*0af0*/  IMAD R9, R2, 0x20, R9 ;  /* 0x0000002002097824 */ /* 0x002fe200078e0209 */
[----:B0-----:R-:W-:-:S13]  /*0b00*/  ISETP.GT.U32.AND P0, PT, R18, R19, PT ;  /* 0x000000131200720c */ /* 0x001fda0003f04070 */
[----:B------:R-:W-:Y:S04]  /*0b10*/  @!P0 STS [R17+-0x4], R19 ;  /* 0xfffffc1311008388 */ /* 0x000fe80000000800 */
[----:B------:R-:W-:Y:S04]  /*0b20*/  @!P0 STS [R17], R18 ;  /* 0x0000001211008388 */ /* 0x000fe80000000800 */
[----:B------:R-:W-:Y:S04]  /*0b30*/  LDS R22, [R21+-0x4] ;  /* 0xfffffc0015167984 */ /* 0x000fe80000000800 */
[----:B------:R-:W0:Y:S02]  /*0b40*/  LDS R23, [R21] ;  /* 0x0000000015177984 */ /* 0x000e240000000800 */
[----:B0-----:R-:W-:-:S13]  /*0b50*/  ISETP.GT.U32.AND P0, PT, R22, R23, PT ;  /* 0x000000171600720c */ /* 0x001fda0003f04070 */
[----:B------:R-:W-:Y:S04]  /*0b60*/  @!P0 STS [R21+-0x4], R23 ;  /* 0xfffffc1715008388 */ /* 0x000fe80000000800 */
[----:B------:R-:W-:Y:S04]  /*0b70*/  @!P0 STS [R21], R22 ;  /* 0x0000001615008388 */ /* 0x000fe80000000800 */
[----:B------:R-:W-:Y:S04]  /*0b80*/  LDS R25, [R8+-0x4] ;  /* 0xfffffc0008197984 */ /* 0x000fe80000000800 */
[----:B------:R-:W0:Y:S02]  /*0b90*/  LDS R6, [R8] ;  /* 0x0000000008067984 */ /* 0x000e240000000800 */
[----:B0-----:R-:W-:-:S13]  /*0ba0*/  ISETP.GT.U32.AND P0, PT, R25, R6, PT ;  /* 0x000000061900720c */ /* 0x001fda0003f04070 */
[----:B------:R1:W-:Y:S04]  /*0bb0*/  @!P0 STS [R8+-0x4], R6 ;  /* 0xfffffc0608008388 */ /* 0x0003e80000000800 */
[----:B------:R1:W-:Y:S01]  /*0bc0*/  @!P0 STS [R8], R25 ;  /* 0x0000001908008388 */ /* 0x0003e20000000800 */
[----:B------:R-:W-:-:S13]  /*0bd0*/  ISETP.GE.U32.AND P0, PT, R7, 0x200, PT ;  /* 0x000002000700780c */ /* 0x000fda0003f06070 */
[----:B-1----:R-:W-:Y:S05]  /*0be0*/  @!P0 BRA `(.L_x_87) ;  /* 0xfffffffc00948947 */ /* 0x002fea000383ffff */
.L_x_84:
[----:B------:R-:W-:Y:S05]  /*0bf0*/  BSYNC.RECONVERGENT B0 ;  /* 0x0000000000007941 */ /* 0x000fea0003800200 */
.L_x_83:
        /* <DEDUP_REMOVED lines=14> */
[----:B-1----:R-:W-:-:S13]  /*0ce0*/  ISETP.GT.U32.AND P0, PT, R6, R7, PT ;  /* 0x000000070600720c */ /* 0x002fda0003f04070 */
[----:B------:R1:W-:Y:S04]  /*0cf0*/  @!P0 STS [R3+0x4], R7 ;  /* 0x0000040703008388 */ /* 0x0003e80000000800 */
[----:B------:R1:W-:Y:S02]  /*0d00*/  @!P0 STS [R3+0x8], R6 ;  /* 0x0000080603008388 */ /* 0x0003e40000000800 */
.L_x_93:
[----:B------:R-:W-:Y:S05]  /*0d10*/  BSYNC.RECONVERGENT B2 ;  /* 0x0000000000027941 */ /* 0x000fea0003800200 */
.L_x_92:
        /* <DEDUP_REMOVED lines=9> */
[----:B-1----:R-:W-:-:S13]  /*0db0*/  ISETP.GT.U32.AND P1, PT, R6, R7, PT ;  /* 0x000000070600720c */ /* 0x002fda0003f24070 */
[----:B------:R1:W-:Y:S04]  /*0dc0*/  @!P1 STS [R5+0x4], R7 ;  /* 0x0000040705009388 */ /* 0x0003e80000000800 */
[----:B------:R1:W-:Y:S02]  /*0dd0*/  @!P1 STS [R5+0x8], R6 ;  /* 0x0000080605009388 */ /* 0x0003e40000000800 */
.L_x_95:
[----:B------:R-:W-:Y:S05]  /*0de0*/  BSYNC.RECONVERGENT B2 ;  /* 0x0000000000027941 */ /* 0x000fea0003800200 */
.L_x_94:
[----:B-1----:R-:W-:Y:S01]  /*0df0*/  SEL R6, R4, R11, !P2 ;  /* 0x0000000b04067207 */ /* 0x002fe20005000000 */
[----:B------:R-:W-:Y:S06]  /*0e00*/  @P0 BRA `(.L_x_91) ;  /* 0x00000000001c0947 */ /* 0x000fec0003800000 */
[----:B------:R-:W-:Y:S01]  /*0e10*/  LDS R7, [R14+0x4] ;  /* 0x000004000e077984 */ /* 0x000fe20000000800 */
[----:B------:R-:W-:-:S03]  /*0e20*/  IMAD.MOV.U32 R6, RZ, RZ, R11 ;  /* 0x000000ffff067224 */ /* 0x000fc600078e000b */
[----:B0-----:R-:W0:Y:S02]  /*0e30*/  LDS R8, [R14+0x8] ;  /* 0x000008000e087984 */ /* 0x001e240000000800 */
[----:B0-----:R-:W-:-:S13]  /*0e40*/  ISETP.GT.U32.AND P0, PT, R7, R8, PT ;  /* 0x000000080700720c */ /* 0x001fda0003f04070 */
[----:B------:R1:W-:Y:S01]  /*0e50*/  @!P0 STS [R14+0x4], R8 ;  /* 0x000004080e008388 */ /* 0x0003e20000000800 */
[----:B------:R-:W-:-:S03]  /*0e60*/  @!P0 IMAD.MOV.U32 R6, RZ, RZ, R11 ;  /* 0x000000ffff068224 */ /* 0x000fc600078e000b */
[----:B------:R1:W-:Y:S04]  /*0e70*/  @!P0 STS [R14+0x8], R7 ;  /* 0x000008070e008388 */ /* 0x0003e80000000800 */
.L_x_91:
[----:B------:R-:W-:Y:S05]  /*0e80*/  BSYNC.RECONVERGENT B0 ;  /* 0x0000000000007941 */ /* 0x000fea0003800200 */
.L_x_90:
[----:B------:R-:W-:-:S13]  /*0e90*/  ISETP.GE.U32.AND P0, PT, R10, 0x3, PT ;  /* 0x000000030a00780c */ /* 0x000fda0003f06070 */
[----:B------:R-:W-:Y:S05]  /*0ea0*/  @!P0 BRA `(.L_x_89) ;  /* 0x0000000000b88947 */ /* 0x000fea0003800000 */
.L_x_104:
        /* <DEDUP_REMOVED lines=12> */
[----:B0-----:R-:W-:-:S13]  /*0f70*/  ISETP.GT.U32.AND P2, PT, R7, R8, PT ;  /* 0x000000080700720c */ /* 0x001fda0003f44070 */
[----:B------:R0:W-:Y:S04]  /*0f80*/  @!P2 STS [R6+0x4], R8 ;  /* 0x000004080600a388 */ /* 0x0001e80000000800 */
[----:B------:R0:W-:Y:S02]  /*0f90*/  @!P2 STS [R6+0x8], R7 ;  /* 0x000008070600a388 */ /* 0x0001e40000000800 */
.L_x_97:
[----:B------:R-:W-:Y:S05]  /*0fa0*/  BSYNC.RECONVERGENT B0 ;  /* 0x0000000000007941 */ /* 0x000fea0003800200 */
.L_x_96:
[----:B------:R-:W-:Y:S04]  /*0fb0*/  BSSY.RECONVERGENT B0, `(.L_x_98) ;  /* 0x0000008000007945 */ /* 0x000fe80003800200 */
[----:B------:R-:W-:Y:S05]  /*0fc0*/  @!P3 BRA `(.L_x_99) ;  /* 0x000000000018b947 */ /* 0x000fea0003800000 */
[----:B------:R-:W-:-:S05]  /*0fd0*/  LEA R9, R9, UR6, 0x3 ;  /* 0x0000000609097c11 */ /* 0x000fca000f8e18ff */
[----:B0-----:R-:W-:Y:S04]  /*0fe0*/  LDS R6, [R9+0x4] ;  /* 0x0000040009067984 */ /* 0x001fe80000000800 */
[----:B-1----:R-:W0:Y:S02]  /*0ff0*/  LDS R7, [R9+0x8] ;  /* 0x0000080009077984 */ /* 0x002e240000000800 */
[----:B0-----:R-:W-:-:S13]  /*1000*/  ISETP.GT.U32.AND P2, PT, R6, R7, PT ;  /* 0x000000070600720c */ /* 0x001fda0003f44070 */
[----:B------:R2:W-:Y:S04]  /*1010*/  @!P2 STS [R9+0x4], R7 ;  /* 0x000004070900a388 */ /* 0x0005e80000000800 */
[----:B------:R2:W-:Y:S02]  /*1020*/  @!P2 STS [R9+0x8], R6 ;  /* 0x000008060900a388 */ /* 0x0005e40000000800 */
.L_x_99:
[----:B------:R-:W-:Y:S05]  /*1030*/  BSYNC.RECONVERGENT B0 ;  /* 0x0000000000007941 */ /* 0x000fea0003800200 */
.L_x_98:
[----:B------:R-:W-:Y:S04]  /*1040*/  BSSY.RECONVERGENT B0, `(.L_x_100) ;  /* 0x0000008000007945 */ /* 0x000fe80003800200 */
[----:B------:R-:W-:Y:S05]  /*1050*/  @!P0 BRA `(.L_x_101) ;  /* 0x0000000000188947 */ /* 0x000fea0003800000 */
[----:B------:R-:W-:-:S05]  /*1060*/  LEA R17, R17, UR6, 0x3 ;  /* 0x0000000611117c11 */ /* 0x000fca000f8e18ff */
[----:B0-2---:R-:W-:Y:S04]  /*1070*/  LDS R6, [R17+0x4] ;  /* 0x0000040011067984 */ /* 0x005fe80000000800 */
[----:B-1----:R-:W0:Y:S02]  /*1080*/  LDS R7, [R17+0x8] ;  /* 0x0000080011077984 */ /* 0x002e240000000800 */
[----:B0-----:R-:W-:-:S13]  /*1090*/  ISETP.GT.U32.AND P0, PT, R6, R7, PT ;  /* 0x000000070600720c */ /* 0x001fda0003f04070 */
[----:B------:R3:W-:Y:S04]  /*10a0*/  @!P0 STS [R17+0x4], R7 ;  /* 0x0000040711008388 */ /* 0x0007e80000000800 */
[----:B------:R3:W-:Y:S02]  /*10b0*/  @!P0 STS [R17+0x8], R6 ;  /* 0x0000080611008388 */ /* 0x0007e40000000800 */
.L_x_101:
[----:B------:R-:W-:Y:S05]  /*10c0*/  BSYNC.RECONVERGENT B0 ;  /* 0x0000000000007941 */ /* 0x000fea0003800200 */
.L_x_100:
[----:B------:R-:W-:Y:S04]  /*10d0*/  BSSY.RECONVERGENT B0, `(.L_x_102) ;  /* 0x0000008000007945 */ /* 0x000fe80003800200 */
[----:B------:R-:W-:Y:S05]  /*10e0*/  @!P1 BRA `(.L_x_103) ;  /* 0x0000000000189947 */ /* 0x000fea0003800000 */
[----:B0-23--:R-:W-:-:S05]  /*10f0*/  LEA R6, R18, UR6, 0x3 ;  /* 0x0000000612067c11 */ /* 0x00dfca000f8e18ff */
[----:B-1----:R-:W-:Y:S04]  /*1100*/  LDS R7, [R6+0x4] ;  /* 0x0000040006077984 */ /* 0x002fe80000000800 */
[----:B------:R-:W0:Y:S02]  /*1110*/  LDS R8, [R6+0x8] ;  /* 0x0000080006087984 */ /* 0x000e240000000800 */
[----:B0-----:R-:W-:-:S13]  /*1120*/  ISETP.GT.U32.AND P0, PT, R7, R8, PT ;  /* 0x000000080700720c */ /* 0x001fda0003f04070 */
[----:B------:R4:W-:Y:S04]  /*1130*/  @!P0 STS [R6+0x4], R8 ;  /* 0x0000040806008388 */ /* 0x0009e80000000800 */
[----:B------:R4:W-:Y:S02]  /*1140*/  @!P0 STS [R6+0x8], R7 ;  /* 0x0000080706008388 */ /* 0x0009e40000000800 */
.L_x_103:
[----:B------:R-:W-:Y:S05]  /*1150*/  BSYNC.RECONVERGENT B0 ;  /* 0x0000000000007941 */ /* 0x000fea0003800200 */
.L_x_102:
[----:B0-234-:R-:W-:-:S05]  /*1160*/  VIADD R6, R18, UR8 ;  /* 0x0000000812067c36 */ /* 0x01dfca0008000000 */
[----:B------:R-:W-:-:S13]  /*1170*/  ISETP.GE.U32.AND P0, PT, R6, 0x200, PT ;  /* 0x000002000600780c */ /* 0x000fda0003f06070 */
[----:B------:R-:W-:Y:S05]  /*1180*/  @!P0 BRA `(.L_x_104) ;  /* 0xfffffffc00488947 */ /* 0x000fea000383ffff */
.L_x_89:
[----:B------:R-:W-:Y:S05]  /*1190*/  BSYNC.RECONVERGENT B1 ;  /* 0x0000000000017941 */ /* 0x000fea0003800200 */
.L_x_88:
[----:B------:R-:W2:Y:S01]  /*11a0*/  LDCU UR7, c[0x0][0x38c] ;  /* 0x00007180ff0777ac */ /* 0x000ea20008000800 */
[----:B------:R-:W-:-:S04]  /*11b0*/  UIADD3 UR4, UPT, UPT, UR4, 0x1, URZ ;  /* 0x0000000104047890 */ /* 0x000fc8000fffe0ff */
[----:B--2---:R-:W-:Y:S01]  /*11c0*/  UISETP.NE.AND UP0, UPT, UR4, UR7, UPT ;  /* 0x000000070400728c */ /* 0x004fe2000bf05270 */
[----:B------:R-:W-:Y:S08]  /*11d0*/  BAR.SYNC.DEFER_BLOCKING 0x0 ;  /* 0x0000000000007b1d */ /* 0x000ff00000010000 */
[----:B------:R-:W-:Y:S05]  /*11e0*/  BRA.U UP0, `(.L_x_105) ;  /* 0xfffffff500887547 */ /* 0x000fea000b83ffff */
.L_x_82:
        /* <DEDUP_REMOVED lines=13> */
.L_x_108:
        /* <DEDUP_REMOVED lines=10> */
.L_x_107:
[----:B------:R-:W-:Y:S05]  /*1360*/  BSYNC.RECONVERGENT B0 ;  /* 0x0000000000007941 */ /* 0x000fea0003800200 */
.L_x_106:
        /* <DEDUP_REMOVED lines=14> */
.L_x_109:
        /* <DEDUP_REMOVED lines=30> */
.L_x_110:
        /* <DEDUP_REMOVED lines=13> */
.L_x_154:


//--------------------- .text._ZN6bubble20odd_even_tile_kernelIjNS_7GreaterIjEELi512EEEvPT_iiT0_ --------------------------
	.section	.text._ZN6bubble20odd_even_tile_kernelIjNS_7GreaterIjEELi512EEEvPT_iiT0_,"ax",@progbits
	.align	128
        .global         _ZN6bubble20odd_even_tile_kernelIjNS_7GreaterIjEELi512EEEvPT_iiT0_
        .type           _ZN6bubble20odd_even_tile_kernelIjNS_7GreaterIjEELi512EEEvPT_iiT0_,@function
        .size           _ZN6bubble20odd_even_tile_kernelIjNS_7GreaterIjEELi512EEEvPT_iiT0_,(.L_x_155 - _ZN6bubble20odd_even_tile_kernelIjNS_7GreaterIjEELi512EEEvPT_iiT0_)
        .other          _ZN6bubble20odd_even_tile_kernelIjNS_7GreaterIjEELi512EEEvPT_iiT0_,@"STO_CUDA_ENTRY STV_DEFAULT"
_ZN6bubble20odd_even_tile_kernelIjNS_7GreaterIjEELi512EEEvPT_iiT0_:
.text._ZN6bubble20odd_even_tile_kernelIjNS_7GreaterIjEELi512EEEvPT_iiT0_:
        /* <DEDUP_REMOVED lines=51> */
.L_x_115:
        /* <DEDUP_REMOVED lines=11> */
.L_x_114:
[----:B------:R-:W-:Y:S05]  /*03e0*/  BSYNC.RECONVERGENT B1 ;  /* 0x0000000000017941 */ /* 0x000fea0003800200 */
.L_x_113:
[----:B------:R-:W-:Y:S05]  /*03f0*/  @!P1 BRA `(.L_x_112) ;  /* 0x00000000008c9947 */ /* 0x000fea0003800000 */
[----:B0-----:R-:W0:Y:S01]  /*0400*/  S2R R10, SR_CgaCtaId ;  /* 0x00000000000a7919 */ /* 0x001e220000008800 */
[----:B------:R-:W1:Y:S01]  /*0410*/  LDC.64 R4, c[0x0][0x380] ;  /* 0x0000e000ff047b82 */ /* 0x000e620000000a00 */
[----:B------:R-:W-:-:S04]  /*0420*/  MOV R7, 0x400 ;  /* 0x0000040000077802 */ /* 0x000fc80000000f00 */
[----:B0-----:R-:W-:-:S07]  /*0430*/  LEA R7, R10, R7, 0x18 ;  /* 0x000000070a077211 */ /* 0x001fce00078ec0ff */
.L_x_116:
        /* <DEDUP_REMOVED lines=31> */
.L_x_112:
[----:B------:R-:W-:Y:S05]  /*0630*/  BSYNC.RECONVERGENT B0 ;  /* 0x0000000000007941 */ /* 0x000fea0003800200 */
.L_x_111:
        /* <DEDUP_REMOVED lines=39> */
.L_x_140:
        /* <DEDUP_REMOVED lines=30> */
.L_x_121:
[----:B------:R-:W-:Y:S05]  /*0a90*/  BSYNC.RECONVERGENT B1 ;  /* 0x0000000000017941 */ /* 0x000fea0003800200 */
.L_x_120:
[----:B------:R-:W-:-:S13]  /*0aa0*/  ISETP.GE.U32.AND P0, PT, R5, 0x3, PT ;  /* 0x000000030500780c */ /* 0x000fda0003f06070 */
[----:B------:R-:W-:Y:S05]  /*0ab0*/  @!P0 BRA `(.L_x_119) ;  /* 0x0000000000748947 */ /* 0x000fea0003800000 */
[----:B------:R-:W-:-:S05]  /*0ac0*/  LEA R11, R10, UR6, 0x3 ;  /* 0x000000060a0b7c11 */ /* 0x000fca000f8e18ff */
[----:B0-----:R-:W-:-:S07]  /*0ad0*/  VIADD R12, R11, 0x4 ;  /* 0x000000040b0c7836 */ /* 0x001fce0000000000 */
.L_x_122:
        /* <DEDUP_REMOVED lines=27> */
.L_x_119:
[----:B------:R-:W-:Y:S05]  /*0c90*/  BSYNC.RECONVERGENT B0 ;  /* 0x0000000000007941 */ /* 0x000fea0003800200 */
.L_x_118:
        /* <DEDUP_REMOVED lines=17> */
.L_x_128:
[----:B------:R-:W-:Y:S05]  /*0db0*/  BSYNC.RECONVERGENT B2 ;  /* 0x0000000000027941 */ /* 0x000fea0003800200 */
.L_x_127:
        /* <DEDUP_REMOVED lines=12> */
.L_x_130:
[----:B------:R-:W-:Y:S05]  /*0e80*/  BSYNC.RECONVERGENT B2 ;  /* 0x0000000000027941 */ /* 0x000fea0003800200 */
.L_x_129:
[----:B-1----:R-:W-:Y:S01]  /*0e90*/  SEL R10, R6, R7, !P2 ;  /* 0x00000007060a7207 */ /* 0x002fe20005000000 */
[----:B------:R-:W-:Y:S06]  /*0ea0*/  @P0 BRA `(.L_x_126) ;  /* 0x00000000001c0947 */ /* 0x000fec0003800000 */
[----:B0-----:R-:W-:Y:S01]  /*0eb0*/  LDS R12, [R9+0x4] ;  /* 0x00000400090c7984 */ /* 0x001fe20000000800 */
[----:B------:R-:W-:-:S03]  /*0ec0*/  IMAD.MOV.U32 R10, RZ, RZ, R7 ;  /* 0x000000ffff0a7224 */ /* 0x000fc600078e0007 */
[----:B------:R-:W0:Y:S02]  /*0ed0*/  LDS R11, [R9+0x8] ;  /* 0x00000800090b7984 */ /* 0x000e240000000800 */
[----:B0-----:R-:W-:-:S13]  /*0ee0*/  ISETP.GT.U32.AND P0, PT, R12, R11, PT ;  /* 0x0000000b0c00720c */ /* 0x001fda0003f04070 */
[----:B------:R1:W-:Y:S01]  /*0ef0*/  @!P0 STS [R9+0x4], R11 ;  /* 0x0000040b09008388 */ /* 0x0003e20000000800 */
[----:B------:R-:W-:-:S03]  /*0f00*/  @!P0 IMAD.MOV.U32 R10, RZ, RZ, R7 ;  /* 0x000000ffff0a8224 */ /* 0x000fc600078e0007 */
[----:B------:R1:W-:Y:S04]  /*0f10*/  @!P0 STS [R9+0x8], R12 ;  /* 0x0000080c09008388 */ /* 0x0003e80000000800 */
.L_x_126:
[----:B------:R-:W-:Y:S05]  /*0f20*/  BSYNC.RECONVERGENT B0 ;  /* 0x0000000000007941 */ /* 0x000fea0003800200 */
.L_x_125:
[----:B------:R-:W-:-:S13]  /*0f30*/  ISETP.GE.U32.AND P0, PT, R5, 0x3, PT ;  /* 0x000000030500780c */ /* 0x000fda0003f06070 */
[----:B------:R-:W-:Y:S05]  /*0f40*/  @!P0 BRA `(.L_x_124) ;  /* 0x0000000000b88947 */ /* 0x000fea0003800000 */
.L_x_139:
        /* <DEDUP_REMOVED lines=12> */
[----:B0-----:R-:W-:-:S13]  /*1010*/  ISETP.GT.U32.AND P3, PT, R11, R12, PT ;  /* 0x0000000c0b00720c */ /* 0x001fda0003f64070 */
[----:B------:R2:W-:Y:S04]  /*1020*/  @!P3 STS [R10+0x4], R12 ;  /* 0x0000040c0a00b388 */ /* 0x0005e80000000800 */
[----:B------:R2:W-:Y:S02]  /*1030*/  @!P3 STS [R10+0x8], R11 ;  /* 0x0000080b0a00b388 */ /* 0x0005e40000000800 */
.L_x_132:
[----:B------:R-:W-:Y:S05]  /*1040*/  BSYNC.RECONVERGENT B0 ;  /* 0x0000000000007941 */ /* 0x000fea0003800200 */
.L_x_131:
[----:B------:R-:W-:Y:S04]  /*1050*/  BSSY.RECONVERGENT B0, `(.L_x_133) ;  /* 0x0000008000007945 */ /* 0x000fe80003800200 */
[----:B------:R-:W-:Y:S05]  /*1060*/  @!P0 BRA `(.L_x_134) ;  /* 0x0000000000188947 */ /* 0x000fea0003800000 */
[----:B------:R-:W-:-:S05]  /*1070*/  LEA R14, R14, UR6, 0x3 ;  /* 0x000000060e0e7c11 */ /* 0x000fca000f8e18ff */
[----:B-12---:R-:W-:Y:S04]  /*1080*/  LDS R11, [R14+0x4] ;  /* 0x000004000e0b7984 */ /* 0x006fe80000000800 */
[----:B------:R-:W1:Y:S02]  /*1090*/  LDS R10, [R14+0x8] ;  /* 0x000008000e0a7984 */ /* 0x000e640000000800 */
[----:B-1----:R-:W-:-:S13]  /*10a0*/  ISETP.GT.U32.AND P0, PT, R11, R10, PT ;  /* 0x0000000a0b00720c */ /* 0x002fda0003f04070 */
[----:B------:R3:W-:Y:S04]  /*10b0*/  @!P0 STS [R14+0x4], R10 ;  /* 0x0000040a0e008388 */ /* 0x0007e80000000800 */
[----:B------:R3:W-:Y:S02]  /*10c0*/  @!P0 STS [R14+0x8], R11 ;  /* 0x0000080b0e008388 */ /* 0x0007e40000000800 */
.L_x_134:
[----:B------:R-:W-:Y:S05]  /*10d0*/  BSYNC.RECONVERGENT B0 ;  /* 0x0000000000007941 */ /* 0x000fea0003800200 */
.L_x_133:
[----:B------:R-:W-:Y:S04]  /*10e0*/  BSSY.RECONVERGENT B0, `(.L_x_135) ;  /* 0x0000008000007945 */ /* 0x000fe80003800200 */
[----:B------:R-:W-:Y:S05]  /*10f0*/  @!P1 BRA `(.L_x_136) ;  /* 0x0000000000189947 */ /* 0x000fea0003800000 */
[----:B------:R-:W-:-:S05]  /*1100*/  LEA R16, R16, UR6, 0x3 ;  /* 0x0000000610107c11 */ /* 0x000fca000f8e18ff */
[----:B-123--:R-:W-:Y:S04]  /*1110*/  LDS R11, [R16+0x4] ;  /* 0x00000400100b7984 */ /* 0x00efe80000000800 */
[----:B------:R-:W1:Y:S02]  /*1120*/  LDS R10, [R16+0x8] ;  /* 0x00000800100a7984 */ /* 0x000e640000000800 */
[----:B-1----:R-:W-:-:S13]  /*1130*/  ISETP.GT.U32.AND P0, PT, R11, R10, PT ;  /* 0x0000000a0b00720c */ /* 0x002fda0003f04070 */
[----:B------:R4:W-:Y:S04]  /*1140*/  @!P0 STS [R16+0x4], R10 ;  /* 0x0000040a10008388 */ /* 0x0009e80000000800 */
[----:B------:R4:W-:Y:S02]  /*1150*/  @!P0 STS [R16+0x8], R11 ;  /* 0x0000080b10008388 */ /* 0x0009e40000000800 */
.L_x_136:
[----:B------:R-:W-:Y:S05]  /*1160*/  BSYNC.RECONVERGENT B0 ;  /* 0x0000000000007941 */ /* 0x000fea0003800200 */
.L_x_135:
[----:B------:R-:W-:Y:S04]  /*1170*/  BSSY.RECONVERGENT B0, `(.L_x_137) ;  /* 0x0000008000007945 */ /* 0x000fe80003800200 */
[----:B------:R-:W-:Y:S05]  /*1180*/  @!P2 BRA `(.L_x_138) ;  /* 0x000000000018a947 */ /* 0x000fea0003800000 */
[----:B--234-:R-:W-:-:S05]  /*1190*/  LEA R10, R18, UR6, 0x3 ;  /* 0x00000006120a7c11 */ /* 0x01cfca000f8e18ff */
[----:B-1----:R-:W-:Y:S04]  /*11a0*/  LDS R11, [R10+0x4] ;  /* 0x000004000a0b7984 */ /* 0x002fe80000000800 */
[----:B0-----:R-:W0:Y:S02]  /*11b0*/  LDS R12, [R10+0x8] ;  /* 0x000008000a0c7984 */ /* 0x001e240000000800 */
[----:B0-----:R-:W-:-:S13]  /*11c0*/  ISETP.GT.U32.AND P0, PT, R11, R12, PT ;  /* 0x0000000c0b00720c */ /* 0x001fda0003f04070 */
[----:B------:R0:W-:Y:S04]  /*11d0*/  @!P0 STS [R10+0x4], R12 ;  /* 0x0000040c0a008388 */ /* 0x0001e80000000800 */
[----:B------:R0:W-:Y:S02]  /*11e0*/  @!P0 STS [R10+0x8], R11 ;  /* 0x0000080b0a008388 */ /* 0x0001e40000000800 */
.L_x_138:
[----:B------:R-:W-:Y:S05]  /*11f0*/  BSYNC.RECONVERGENT B0 ;  /* 0x0000000000007941 */ /* 0x000fea0003800200 */
.L_x_137:
[----:B0-234-:R-:W-:-:S05]  /*1200*/  IMAD.IADD R10, R18, 0x1, R3 ;  /* 0x00000001120a7824 */ /* 0x01dfca00078e0203 */
[----:B------:R-:W-:-:S13]  /*1210*/  ISETP.GE.U32.AND P0, PT, R10, 0x100, PT ;  /* 0x000001000a00780c */ /* 0x000fda0003f06070 */
[----:B------:R-:W-:Y:S05]  /*1220*/  @!P0 BRA `(.L_x_139) ;  /* 0xfffffffc00488947 */ /* 0x000fea000383ffff */
.L_x_124:
[----:B------:R-:W-:Y:S05]  /*1230*/  BSYNC.RECONVERGENT B1 ;  /* 0x0000000000017941 */ /* 0x000fea0003800200 */
.L_x_123:
[----:B------:R-:W2:Y:S01]  /*1240*/  LDCU UR7, c[0x0][0x38c] ;  /* 0x00007180ff0777ac */ /* 0x000ea20008000800 */
[----:B------:R-:W-:-:S04]  /*1250*/  UIADD3 UR4, UPT, UPT, UR4, 0x1, URZ ;  /* 0x0000000104047890 */ /* 0x000fc8000fffe0ff */
[----:B--2---:R-:W-:Y:S01]  /*1260*/  UISETP.NE.AND UP0, UPT, UR4, UR7, UPT ;  /* 0x000000070400728c */ /* 0x004fe2000bf05270 */
[----:B------:R-:W-:Y:S08]  /*1270*/  BAR.SYNC.DEFER_BLOCKING 0x0 ;  /* 0x0000000000007b1d */ /* 0x000ff00000010000 */
[----:B------:R-:W-:Y:S05]  /*1280*/  BRA.U UP0, `(.L_x_140) ;  /* 0xfffffff500887547 */ /* 0x000fea000b83ffff */
.L_x_117:
        /* <DEDUP_REMOVED lines=43> */
.L_x_143:
        /* <DEDUP_REMOVED lines=10> */
.L_x_142:
[----:B------:R-:W-:Y:S05]  /*15e0*/  BSYNC.RECONVERGENT B0 ;  /* 0x0000000000007941 */ /* 0x000fea0003800200 */
.L_x_141:
        /* <DEDUP_REMOVED lines=14> */
.L_x_144:
        /* <DEDUP_REMOVED lines=30> */
.L_x_145:
        /* <DEDUP_REMOVED lines=13> */
.L_x_155:


//--------------------- .nv.shared.reserved.0     --------------------------
	.section	.nv.shared.reserved.0,"aw",@nobits
	.weak		__nv_reservedSMEM_offset_0_alias
	.size		__nv_reservedSMEM_offset_0_alias, 0, 64
	.other		__nv_reservedSMEM_offset_0_alias,@"STO_CUDA_RESERVED_SHARED STV_DEFAULT"
__nv_reservedSMEM_offset_0_alias:
	.zero		0
	.zero		64


//--------------------- .nv.shared._ZN6bubble20odd_even_tile_kernelIjNS_4LessIjEELi1024EEEvPT_iiT0_ --------------------------
	.section	.nv.shared._ZN6bubble20odd_even_tile_kernelIjNS_4LessIjEELi1024EEEvPT_iiT0_,"aw",@nobits
	.sectionflags	@""
	.align	4
.nv.shared._ZN6bubble20odd_even_tile_kernelIjNS_4LessIjEELi1024EEEvPT_iiT0_:
	.zero		5120


//--------------------- .nv.shared._ZN6bubble20odd_even_tile_kernelIjNS_4LessIjEELi512EEEvPT_iiT0_ --------------------------
	.section	.nv.shared._ZN6bubble20odd_even_tile_kernelIjNS_4LessIjEELi512EEEvPT_iiT0_,"aw",@nobits
	.sectionflags	@""
	.align	4
.nv.shared._ZN6bubble20odd_even_tile_kernelIjNS_4LessIjEELi512EEEvPT_iiT0_:
	.zero		3072


//--------------------- .nv.shared._ZN6bubble20odd_even_tile_kernelIjNS_7GreaterIjEELi1024EEEvPT_iiT0_ --------------------------
	.section	.nv.shared._ZN6bubble20odd_even_tile_kernelIjNS_7GreaterIjEELi1024EEEvPT_iiT0_,"aw",@nobits
	.sectionflags	@""
	.align	4
.nv.shared._ZN6bubble20odd_even_tile_kernelIjNS_7GreaterIjEELi1024EEEvPT_iiT0_:
	.zero		5120


//--------------------- .nv.shared._ZN6bubble20odd_even_tile_kernelIjNS_7GreaterIjEELi512EEEvPT_iiT0_ --------------------------
	.section	.nv.shared._ZN6bubble20odd_even_tile_kernelIjNS_7GreaterIjEELi512EEEvPT_iiT0_,"aw",@nobits
	.sectionflags	@""
	.align	4
.nv.shared._ZN6bubble20odd_even_tile_kernelIjNS_7GreaterIjEELi512EEEvPT_iiT0_:
	.zero		3072


//--------------------- .nv.constant0._ZN6bubble22odd_even_global_kernelIjNS_4LessIjEEEEvPT_iT0_i --------------------------
	.section	.nv.constant0._ZN6bubble22odd_even_global_kernelIjNS_4LessIjEEEEvPT_iT0_i,"a",@progbits
	.sectionflags	@""
	.align	4
.nv.constant0._ZN6bubble22odd_even_global_kernelIjNS_4LessIjEEEEvPT_iT0_i:
	.zero		916


//--------------------- .nv.constant0._ZN6bubble15boundary_kernelIjNS_4LessIjEELi1024EEEvPT_iT0_i --------------------------
	.section	.nv.constant0._ZN6bubble15boundary_kernelIjNS_4LessIjEELi1024EEEvPT_iT0_i,"a",@progbits
	.sectionflags	@""
	.align	4
.nv.constant0._ZN6bubble15boundary_kernelIjNS_4LessIjEELi1024EEEvPT_iT0_i:
	.zero		916


//--------------------- .nv.constant0._ZN6bubble15boundary_kernelIjNS_4LessIjEELi512EEEvPT_iT0_i --------------------------
	.section	.nv.constant0._ZN6bubble15boundary_kernelIjNS_4LessIjEELi512EEEvPT_iT0_i,"a",@progbits
	.sectionflags	@""
	.align	4
.nv.constant0._ZN6bubble15boundary_kernelIjNS_4LessIjEELi512EEEvPT_iT0_i:
	.zero		916


//--------------------- .nv.constant0._ZN6bubble20odd_even_tile_kernelIjNS_4LessIjEELi1024EEEvPT_iiT0_ --------------------------
	.section	.nv.constant0._ZN6bubble20odd_even_tile_kernelIjNS_4LessIjEELi1024EEEvPT_iiT0_,"a",@progbits
	.sectionflags	@""
	.align	4
.nv.constant0._ZN6bubble20odd_even_tile_kernelIjNS_4LessIjEELi1024EEEvPT_iiT0_:
	.zero		913


//--------------------- .nv.constant0._ZN6bubble20odd_even_tile_kernelIjNS_4LessIjEELi512EEEvPT_iiT0_ --------------------------
	.section	.nv.constant0._ZN6bubble20odd_even_tile_kernelIjNS_4LessIjEELi512EEEvPT_iiT0_,"a",@progbits
	.sectionflags	@""
	.align	4
.nv.constant0._ZN6bubble20odd_even_tile_kernelIjNS_4LessIjEELi512EEEvPT_iiT0_:
	.zero		913


//--------------------- .nv.constant0._ZN6bubble22odd_even_global_kernelIjNS_7GreaterIjEEEEvPT_iT0_i --------------------------
	.section	.nv.constant0._ZN6bubble22odd_even_global_kernelIjNS_7GreaterIjEEEEvPT_iT0_i,"a",@progbits
	.sectionflags	@""
	.align	4
.nv.constant0._ZN6bubble22odd_even_global_kernelIjNS_7GreaterIjEEEEvPT_iT0_i:
	.zero		916


//--------------------- .nv.constant0._ZN6bubble15boundary_kernelIjNS_7GreaterIjEELi1024EEEvPT_iT0_i --------------------------
	.section	.nv.constant0._ZN6bubble15boundary_kernelIjNS_7GreaterIjEELi1024EEEvPT_iT0_i,"a",@progbits
	.sectionflags	@""
	.align	4
.nv.constant0._ZN6bubble15boundary_kernelIjNS_7GreaterIjEELi1024EEEvPT_iT0_i:
	.zero		916


//--------------------- .nv.constant0._ZN6bubble15boundary_kernelIjNS_7GreaterIjEELi512EEEvPT_iT0_i --------------------------
	.section	.nv.constant0._ZN6bubble15boundary_kernelIjNS_7GreaterIjEELi512EEEvPT_iT0_i,"a",@progbits
	.sectionflags	@""
	.align	4
.nv.constant0._ZN6bubble15boundary_kernelIjNS_7GreaterIjEELi512EEEvPT_iT0_i:
	.zero		916


//--------------------- .nv.constant0._ZN6bubble20odd_even_tile_kernelIjNS_7GreaterIjEELi1024EEEvPT_iiT0_ --------------------------
	.section	.nv.constant0._ZN6bubble20odd_even_tile_kernelIjNS_7GreaterIjEELi1024EEEvPT_iiT0_,"a",@progbits
	.sectionflags	@""
	.align	4
.nv.constant0._ZN6bubble20odd_even_tile_kernelIjNS_7GreaterIjEELi1024EEEvPT_iiT0_:
	.zero		913


//--------------------- .nv.constant0._ZN6bubble20odd_even_tile_kernelIjNS_7GreaterIjEELi512EEEvPT_iiT0_ --------------------------
	.section	.nv.constant0._ZN6bubble20odd_even_tile_kernelIjNS_7GreaterIjEELi512EEEvPT_iiT0_,"a",@progbits
	.sectionflags	@""
	.align	4
.nv.constant0._ZN6bubble20odd_even_tile_kernelIjNS_7GreaterIjEELi512EEEvPT_iiT0_:
	.zero		913


//--------------------- SYMBOLS --------------------------

	.type		.nv.reservedSmem.offset0,@object
	.size		.nv.reservedSmem.offset0,0x4
	.type		.nv.reservedSmem.cap,@object
	.size		.nv.reservedSmem.cap,0x4
